//
// Generated by NVIDIA NVVM Compiler
//
// Compiler Build ID: CL-36424714
// Cuda compilation tools, release 13.0, V13.0.88
// Based on NVVM 20.0.0
//

.version 9.0
.target sm_100
.address_size 64

	// .globl	_Z20naive_softmax_kernelPfS_mm
// _ZZ30block_reduction_softmax_kernelPfS_mmE5mem_s has been demoted

.visible .entry _Z20naive_softmax_kernelPfS_mm(
	.param .u64 .ptr .align 1 _Z20naive_softmax_kernelPfS_mm_param_0,
	.param .u64 .ptr .align 1 _Z20naive_softmax_kernelPfS_mm_param_1,
	.param .u64 _Z20naive_softmax_kernelPfS_mm_param_2,
	.param .u64 _Z20naive_softmax_kernelPfS_mm_param_3
)
{
	.reg .pred 	%p<58>;
	.reg .b32 	%r<65>;
	.reg .b32 	%f<496>;
	.reg .b64 	%rd<117>;

	ld.param.u64 	%rd56, [_Z20naive_softmax_kernelPfS_mm_param_0];
	ld.param.u64 	%rd57, [_Z20naive_softmax_kernelPfS_mm_param_1];
	ld.param.u64 	%rd58, [_Z20naive_softmax_kernelPfS_mm_param_2];
	ld.param.u64 	%rd55, [_Z20naive_softmax_kernelPfS_mm_param_3];
	cvta.to.global.u64 	%rd1, %rd57;
	cvta.to.global.u64 	%rd2, %rd56;
	mov.u32 	%r1, %ntid.x;
	mov.u32 	%r2, %ctaid.x;
	mov.u32 	%r3, %tid.x;
	mad.lo.s32 	%r4, %r1, %r2, %r3;
	cvt.u64.u32 	%rd3, %r4;
	setp.le.u64 	%p1, %rd58, %rd3;
	@%p1 bra 	$L__BB0_38;
	setp.eq.s64 	%p2, %rd55, 0;
	mov.f32 	%f486, 0fFF800000;
	@%p2 bra 	$L__BB0_14;
	mul.lo.s64 	%rd4, %rd55, %rd3;
	and.b64  	%rd5, %rd55, 15;
	setp.lt.u64 	%p3, %rd55, 16;
	mov.f32 	%f486, 0fFF800000;
	mov.b64 	%rd99, 0;
	@%p3 bra 	$L__BB0_5;
	and.b64  	%rd99, %rd55, -16;
	shl.b64 	%rd60, %rd4, 2;
	add.s64 	%rd61, %rd60, %rd2;
	add.s64 	%rd104, %rd61, 32;
	mov.f32 	%f486, 0fFF800000;
	mov.u64 	%rd105, %rd99;
$L__BB0_4:
	.pragma "nounroll";
	ld.global.f32 	%f30, [%rd104+-32];
	setp.gt.f32 	%p4, %f30, %f486;
	selp.f32 	%f31, %f30, %f486, %p4;
	ld.global.f32 	%f32, [%rd104+-28];
	setp.gt.f32 	%p5, %f32, %f31;
	selp.f32 	%f33, %f32, %f31, %p5;
	ld.global.f32 	%f34, [%rd104+-24];
	setp.gt.f32 	%p6, %f34, %f33;
	selp.f32 	%f35, %f34, %f33, %p6;
	ld.global.f32 	%f36, [%rd104+-20];
	setp.gt.f32 	%p7, %f36, %f35;
	selp.f32 	%f37, %f36, %f35, %p7;
	ld.global.f32 	%f38, [%rd104+-16];
	setp.gt.f32 	%p8, %f38, %f37;
	selp.f32 	%f39, %f38, %f37, %p8;
	ld.global.f32 	%f40, [%rd104+-12];
	setp.gt.f32 	%p9, %f40, %f39;
	selp.f32 	%f41, %f40, %f39, %p9;
	ld.global.f32 	%f42, [%rd104+-8];
	setp.gt.f32 	%p10, %f42, %f41;
	selp.f32 	%f43, %f42, %f41, %p10;
	ld.global.f32 	%f44, [%rd104+-4];
	setp.gt.f32 	%p11, %f44, %f43;
	selp.f32 	%f45, %f44, %f43, %p11;
	ld.global.f32 	%f46, [%rd104];
	setp.gt.f32 	%p12, %f46, %f45;
	selp.f32 	%f47, %f46, %f45, %p12;
	ld.global.f32 	%f48, [%rd104+4];
	setp.gt.f32 	%p13, %f48, %f47;
	selp.f32 	%f49, %f48, %f47, %p13;
	ld.global.f32 	%f50, [%rd104+8];
	setp.gt.f32 	%p14, %f50, %f49;
	selp.f32 	%f51, %f50, %f49, %p14;
	ld.global.f32 	%f52, [%rd104+12];
	setp.gt.f32 	%p15, %f52, %f51;
	selp.f32 	%f53, %f52, %f51, %p15;
	ld.global.f32 	%f54, [%rd104+16];
	setp.gt.f32 	%p16, %f54, %f53;
	selp.f32 	%f55, %f54, %f53, %p16;
	ld.global.f32 	%f56, [%rd104+20];
	setp.gt.f32 	%p17, %f56, %f55;
	selp.f32 	%f57, %f56, %f55, %p17;
	ld.global.f32 	%f58, [%rd104+24];
	setp.gt.f32 	%p18, %f58, %f57;
	selp.f32 	%f59, %f58, %f57, %p18;
	ld.global.f32 	%f60, [%rd104+28];
	setp.gt.f32 	%p19, %f60, %f59;
	selp.f32 	%f486, %f60, %f59, %p19;
	add.s64 	%rd105, %rd105, -16;
	add.s64 	%rd104, %rd104, 64;
	setp.eq.s64 	%p20, %rd105, 0;
	@%p20 bra 	$L__BB0_5;
	bra.uni 	$L__BB0_4;
$L__BB0_5:
	setp.eq.s64 	%p21, %rd5, 0;
	@%p21 bra 	$L__BB0_14;
	and.b64  	%rd9, %rd55, 7;
	setp.lt.u64 	%p22, %rd5, 8;
	@%p22 bra 	$L__BB0_8;
	add.s64 	%rd62, %rd99, %rd4;
	shl.b64 	%rd63, %rd62, 2;
	add.s64 	%rd64, %rd2, %rd63;
	ld.global.f32 	%f62, [%rd64];
	setp.gt.f32 	%p23, %f62, %f486;
	selp.f32 	%f63, %f62, %f486, %p23;
	ld.global.f32 	%f64, [%rd64+4];
	setp.gt.f32 	%p24, %f64, %f63;
	selp.f32 	%f65, %f64, %f63, %p24;
	ld.global.f32 	%f66, [%rd64+8];
	setp.gt.f32 	%p25, %f66, %f65;
	selp.f32 	%f67, %f66, %f65, %p25;
	ld.global.f32 	%f68, [%rd64+12];
	setp.gt.f32 	%p26, %f68, %f67;
	selp.f32 	%f69, %f68, %f67, %p26;
	ld.global.f32 	%f70, [%rd64+16];
	setp.gt.f32 	%p27, %f70, %f69;
	selp.f32 	%f71, %f70, %f69, %p27;
	ld.global.f32 	%f72, [%rd64+20];
	setp.gt.f32 	%p28, %f72, %f71;
	selp.f32 	%f73, %f72, %f71, %p28;
	ld.global.f32 	%f74, [%rd64+24];
	setp.gt.f32 	%p29, %f74, %f73;
	selp.f32 	%f75, %f74, %f73, %p29;
	ld.global.f32 	%f76, [%rd64+28];
	setp.gt.f32 	%p30, %f76, %f75;
	selp.f32 	%f486, %f76, %f75, %p30;
	add.s64 	%rd99, %rd99, 8;
$L__BB0_8:
	setp.eq.s64 	%p31, %rd9, 0;
	@%p31 bra 	$L__BB0_14;
	and.b64  	%rd102, %rd55, 3;
	setp.lt.u64 	%p32, %rd9, 4;
	@%p32 bra 	$L__BB0_11;
	add.s64 	%rd65, %rd99, %rd4;
	shl.b64 	%rd66, %rd65, 2;
	add.s64 	%rd67, %rd2, %rd66;
	ld.global.f32 	%f78, [%rd67];
	setp.gt.f32 	%p33, %f78, %f486;
	selp.f32 	%f79, %f78, %f486, %p33;
	ld.global.f32 	%f80, [%rd67+4];
	setp.gt.f32 	%p34, %f80, %f79;
	selp.f32 	%f81, %f80, %f79, %p34;
	ld.global.f32 	%f82, [%rd67+8];
	setp.gt.f32 	%p35, %f82, %f81;
	selp.f32 	%f83, %f82, %f81, %p35;
	ld.global.f32 	%f84, [%rd67+12];
	setp.gt.f32 	%p36, %f84, %f83;
	selp.f32 	%f486, %f84, %f83, %p36;
	add.s64 	%rd99, %rd99, 4;
$L__BB0_11:
	setp.eq.s64 	%p37, %rd102, 0;
	@%p37 bra 	$L__BB0_14;
	add.s64 	%rd68, %rd99, %rd4;
	shl.b64 	%rd69, %rd68, 2;
	add.s64 	%rd103, %rd2, %rd69;
$L__BB0_13:
	.pragma "nounroll";
	ld.global.f32 	%f85, [%rd103];
	setp.gt.f32 	%p38, %f85, %f486;
	selp.f32 	%f486, %f85, %f486, %p38;
	add.s64 	%rd103, %rd103, 4;
	add.s64 	%rd102, %rd102, -1;
	setp.ne.s64 	%p39, %rd102, 0;
	@%p39 bra 	$L__BB0_13;
$L__BB0_14:
	setp.eq.s64 	%p40, %rd55, 0;
	mov.f32 	%f494, 0f00000000;
	@%p40 bra 	$L__BB0_26;
	mul.lo.s64 	%rd20, %rd55, %rd3;
	and.b64  	%rd21, %rd55, 7;
	setp.lt.u64 	%p41, %rd55, 8;
	mov.f32 	%f494, 0f00000000;
	mov.b64 	%rd106, 0;
	@%p41 bra 	$L__BB0_18;
	and.b64  	%rd106, %rd55, -8;
	shl.b64 	%rd71, %rd20, 2;
	add.s64 	%rd72, %rd71, %rd2;
	add.s64 	%rd109, %rd72, 16;
	mov.f32 	%f494, 0f00000000;
	mov.u64 	%rd110, %rd106;
$L__BB0_17:
	.pragma "nounroll";
	ld.global.f32 	%f90, [%rd109+-16];
	sub.f32 	%f91, %f90, %f486;
	fma.rn.f32 	%f92, %f91, 0f3BBB989D, 0f3F000000;
	cvt.sat.f32.f32 	%f93, %f92;
	mov.f32 	%f94, 0f4B400001;
	mov.f32 	%f95, 0f437C0000;
	fma.rm.f32 	%f96, %f93, %f95, %f94;
	add.f32 	%f97, %f96, 0fCB40007F;
	neg.f32 	%f98, %f97;
	fma.rn.f32 	%f99, %f91, 0f3FB8AA3B, %f98;
	fma.rn.f32 	%f100, %f91, 0f32A57060, %f99;
	mov.b32 	%r5, %f96;
	shl.b32 	%r6, %r5, 23;
	mov.b32 	%f101, %r6;
	ex2.approx.ftz.f32 	%f102, %f100;
	fma.rn.f32 	%f103, %f102, %f101, %f494;
	ld.global.f32 	%f104, [%rd109+-12];
	sub.f32 	%f105, %f104, %f486;
	fma.rn.f32 	%f106, %f105, 0f3BBB989D, 0f3F000000;
	cvt.sat.f32.f32 	%f107, %f106;
	fma.rm.f32 	%f108, %f107, %f95, %f94;
	add.f32 	%f109, %f108, 0fCB40007F;
	neg.f32 	%f110, %f109;
	fma.rn.f32 	%f111, %f105, 0f3FB8AA3B, %f110;
	fma.rn.f32 	%f112, %f105, 0f32A57060, %f111;
	mov.b32 	%r7, %f108;
	shl.b32 	%r8, %r7, 23;
	mov.b32 	%f113, %r8;
	ex2.approx.ftz.f32 	%f114, %f112;
	fma.rn.f32 	%f115, %f114, %f113, %f103;
	ld.global.f32 	%f116, [%rd109+-8];
	sub.f32 	%f117, %f116, %f486;
	fma.rn.f32 	%f118, %f117, 0f3BBB989D, 0f3F000000;
	cvt.sat.f32.f32 	%f119, %f118;
	fma.rm.f32 	%f120, %f119, %f95, %f94;
	add.f32 	%f121, %f120, 0fCB40007F;
	neg.f32 	%f122, %f121;
	fma.rn.f32 	%f123, %f117, 0f3FB8AA3B, %f122;
	fma.rn.f32 	%f124, %f117, 0f32A57060, %f123;
	mov.b32 	%r9, %f120;
	shl.b32 	%r10, %r9, 23;
	mov.b32 	%f125, %r10;
	ex2.approx.ftz.f32 	%f126, %f124;
	fma.rn.f32 	%f127, %f126, %f125, %f115;
	ld.global.f32 	%f128, [%rd109+-4];
	sub.f32 	%f129, %f128, %f486;
	fma.rn.f32 	%f130, %f129, 0f3BBB989D, 0f3F000000;
	cvt.sat.f32.f32 	%f131, %f130;
	fma.rm.f32 	%f132, %f131, %f95, %f94;
	add.f32 	%f133, %f132, 0fCB40007F;
	neg.f32 	%f134, %f133;
	fma.rn.f32 	%f135, %f129, 0f3FB8AA3B, %f134;
	fma.rn.f32 	%f136, %f129, 0f32A57060, %f135;
	mov.b32 	%r11, %f132;
	shl.b32 	%r12, %r11, 23;
	mov.b32 	%f137, %r12;
	ex2.approx.ftz.f32 	%f138, %f136;
	fma.rn.f32 	%f139, %f138, %f137, %f127;
	ld.global.f32 	%f140, [%rd109];
	sub.f32 	%f141, %f140, %f486;
	fma.rn.f32 	%f142, %f141, 0f3BBB989D, 0f3F000000;
	cvt.sat.f32.f32 	%f143, %f142;
	fma.rm.f32 	%f144, %f143, %f95, %f94;
	add.f32 	%f145, %f144, 0fCB40007F;
	neg.f32 	%f146, %f145;
	fma.rn.f32 	%f147, %f141, 0f3FB8AA3B, %f146;
	fma.rn.f32 	%f148, %f141, 0f32A57060, %f147;
	mov.b32 	%r13, %f144;
	shl.b32 	%r14, %r13, 23;
	mov.b32 	%f149, %r14;
	ex2.approx.ftz.f32 	%f150, %f148;
	fma.rn.f32 	%f151, %f150, %f149, %f139;
	ld.global.f32 	%f152, [%rd109+4];
	sub.f32 	%f153, %f152, %f486;
	fma.rn.f32 	%f154, %f153, 0f3BBB989D, 0f3F000000;
	cvt.sat.f32.f32 	%f155, %f154;
	fma.rm.f32 	%f156, %f155, %f95, %f94;
	add.f32 	%f157, %f156, 0fCB40007F;
	neg.f32 	%f158, %f157;
	fma.rn.f32 	%f159, %f153, 0f3FB8AA3B, %f158;
	fma.rn.f32 	%f160, %f153, 0f32A57060, %f159;
	mov.b32 	%r15, %f156;
	shl.b32 	%r16, %r15, 23;
	mov.b32 	%f161, %r16;
	ex2.approx.ftz.f32 	%f162, %f160;
	fma.rn.f32 	%f163, %f162, %f161, %f151;
	ld.global.f32 	%f164, [%rd109+8];
	sub.f32 	%f165, %f164, %f486;
	fma.rn.f32 	%f166, %f165, 0f3BBB989D, 0f3F000000;
	cvt.sat.f32.f32 	%f167, %f166;
	fma.rm.f32 	%f168, %f167, %f95, %f94;
	add.f32 	%f169, %f168, 0fCB40007F;
	neg.f32 	%f170, %f169;
	fma.rn.f32 	%f171, %f165, 0f3FB8AA3B, %f170;
	fma.rn.f32 	%f172, %f165, 0f32A57060, %f171;
	mov.b32 	%r17, %f168;
	shl.b32 	%r18, %r17, 23;
	mov.b32 	%f173, %r18;
	ex2.approx.ftz.f32 	%f174, %f172;
	fma.rn.f32 	%f175, %f174, %f173, %f163;
	ld.global.f32 	%f176, [%rd109+12];
	sub.f32 	%f177, %f176, %f486;
	fma.rn.f32 	%f178, %f177, 0f3BBB989D, 0f3F000000;
	cvt.sat.f32.f32 	%f179, %f178;
	fma.rm.f32 	%f180, %f179, %f95, %f94;
	add.f32 	%f181, %f180, 0fCB40007F;
	neg.f32 	%f182, %f181;
	fma.rn.f32 	%f183, %f177, 0f3FB8AA3B, %f182;
	fma.rn.f32 	%f184, %f177, 0f32A57060, %f183;
	mov.b32 	%r19, %f180;
	shl.b32 	%r20, %r19, 23;
	mov.b32 	%f185, %r20;
	ex2.approx.ftz.f32 	%f186, %f184;
	fma.rn.f32 	%f494, %f186, %f185, %f175;
	add.s64 	%rd110, %rd110, -8;
	add.s64 	%rd109, %rd109, 32;
	setp.eq.s64 	%p42, %rd110, 0;
	@%p42 bra 	$L__BB0_18;
	bra.uni 	$L__BB0_17;
$L__BB0_18:
	setp.eq.s64 	%p43, %rd21, 0;
	@%p43 bra 	$L__BB0_26;
	and.b64  	%rd29, %rd55, 3;
	setp.lt.u64 	%p44, %rd21, 4;
	@%p44 bra 	$L__BB0_21;
	add.s64 	%rd73, %rd106, %rd20;
	shl.b64 	%rd74, %rd73, 2;
	add.s64 	%rd75, %rd2, %rd74;
	ld.global.f32 	%f188, [%rd75];
	sub.f32 	%f189, %f188, %f486;
	fma.rn.f32 	%f190, %f189, 0f3BBB989D, 0f3F000000;
	cvt.sat.f32.f32 	%f191, %f190;
	mov.f32 	%f192, 0f4B400001;
	mov.f32 	%f193, 0f437C0000;
	fma.rm.f32 	%f194, %f191, %f193, %f192;
	add.f32 	%f195, %f194, 0fCB40007F;
	neg.f32 	%f196, %f195;
	fma.rn.f32 	%f197, %f189, 0f3FB8AA3B, %f196;
	fma.rn.f32 	%f198, %f189, 0f32A57060, %f197;
	mov.b32 	%r21, %f194;
	shl.b32 	%r22, %r21, 23;
	mov.b32 	%f199, %r22;
	ex2.approx.ftz.f32 	%f200, %f198;
	fma.rn.f32 	%f201, %f200, %f199, %f494;
	ld.global.f32 	%f202, [%rd75+4];
	sub.f32 	%f203, %f202, %f486;
	fma.rn.f32 	%f204, %f203, 0f3BBB989D, 0f3F000000;
	cvt.sat.f32.f32 	%f205, %f204;
	fma.rm.f32 	%f206, %f205, %f193, %f192;
	add.f32 	%f207, %f206, 0fCB40007F;
	neg.f32 	%f208, %f207;
	fma.rn.f32 	%f209, %f203, 0f3FB8AA3B, %f208;
	fma.rn.f32 	%f210, %f203, 0f32A57060, %f209;
	mov.b32 	%r23, %f206;
	shl.b32 	%r24, %r23, 23;
	mov.b32 	%f211, %r24;
	ex2.approx.ftz.f32 	%f212, %f210;
	fma.rn.f32 	%f213, %f212, %f211, %f201;
	ld.global.f32 	%f214, [%rd75+8];
	sub.f32 	%f215, %f214, %f486;
	fma.rn.f32 	%f216, %f215, 0f3BBB989D, 0f3F000000;
	cvt.sat.f32.f32 	%f217, %f216;
	fma.rm.f32 	%f218, %f217, %f193, %f192;
	add.f32 	%f219, %f218, 0fCB40007F;
	neg.f32 	%f220, %f219;
	fma.rn.f32 	%f221, %f215, 0f3FB8AA3B, %f220;
	fma.rn.f32 	%f222, %f215, 0f32A57060, %f221;
	mov.b32 	%r25, %f218;
	shl.b32 	%r26, %r25, 23;
	mov.b32 	%f223, %r26;
	ex2.approx.ftz.f32 	%f224, %f222;
	fma.rn.f32 	%f225, %f224, %f223, %f213;
	ld.global.f32 	%f226, [%rd75+12];
	sub.f32 	%f227, %f226, %f486;
	fma.rn.f32 	%f228, %f227, 0f3BBB989D, 0f3F000000;
	cvt.sat.f32.f32 	%f229, %f228;
	fma.rm.f32 	%f230, %f229, %f193, %f192;
	add.f32 	%f231, %f230, 0fCB40007F;
	neg.f32 	%f232, %f231;
	fma.rn.f32 	%f233, %f227, 0f3FB8AA3B, %f232;
	fma.rn.f32 	%f234, %f227, 0f32A57060, %f233;
	mov.b32 	%r27, %f230;
	shl.b32 	%r28, %r27, 23;
	mov.b32 	%f235, %r28;
	ex2.approx.ftz.f32 	%f236, %f234;
	fma.rn.f32 	%f494, %f236, %f235, %f225;
	add.s64 	%rd106, %rd106, 4;
$L__BB0_21:
	setp.eq.s64 	%p45, %rd29, 0;
	@%p45 bra 	$L__BB0_26;
	setp.eq.s64 	%p46, %rd29, 1;
	@%p46 bra 	$L__BB0_24;
	add.s64 	%rd76, %rd106, %rd20;
	shl.b64 	%rd77, %rd76, 2;
	add.s64 	%rd78, %rd2, %rd77;
	ld.global.f32 	%f238, [%rd78];
	sub.f32 	%f239, %f238, %f486;
	fma.rn.f32 	%f240, %f239, 0f3BBB989D, 0f3F000000;
	cvt.sat.f32.f32 	%f241, %f240;
	mov.f32 	%f242, 0f4B400001;
	mov.f32 	%f243, 0f437C0000;
	fma.rm.f32 	%f244, %f241, %f243, %f242;
	add.f32 	%f245, %f244, 0fCB40007F;
	neg.f32 	%f246, %f245;
	fma.rn.f32 	%f247, %f239, 0f3FB8AA3B, %f246;
	fma.rn.f32 	%f248, %f239, 0f32A57060, %f247;
	mov.b32 	%r29, %f244;
	shl.b32 	%r30, %r29, 23;
	mov.b32 	%f249, %r30;
	ex2.approx.ftz.f32 	%f250, %f248;
	fma.rn.f32 	%f251, %f250, %f249, %f494;
	ld.global.f32 	%f252, [%rd78+4];
	sub.f32 	%f253, %f252, %f486;
	fma.rn.f32 	%f254, %f253, 0f3BBB989D, 0f3F000000;
	cvt.sat.f32.f32 	%f255, %f254;
	fma.rm.f32 	%f256, %f255, %f243, %f242;
	add.f32 	%f257, %f256, 0fCB40007F;
	neg.f32 	%f258, %f257;
	fma.rn.f32 	%f259, %f253, 0f3FB8AA3B, %f258;
	fma.rn.f32 	%f260, %f253, 0f32A57060, %f259;
	mov.b32 	%r31, %f256;
	shl.b32 	%r32, %r31, 23;
	mov.b32 	%f261, %r32;
	ex2.approx.ftz.f32 	%f262, %f260;
	fma.rn.f32 	%f494, %f262, %f261, %f251;
	add.s64 	%rd106, %rd106, 2;
$L__BB0_24:
	and.b64  	%rd79, %rd55, 1;
	setp.eq.b64 	%p47, %rd79, 1;
	not.pred 	%p48, %p47;
	@%p48 bra 	$L__BB0_26;
	add.s64 	%rd80, %rd106, %rd20;
	shl.b64 	%rd81, %rd80, 2;
	add.s64 	%rd82, %rd2, %rd81;
	ld.global.f32 	%f263, [%rd82];
	sub.f32 	%f264, %f263, %f486;
	fma.rn.f32 	%f265, %f264, 0f3BBB989D, 0f3F000000;
	cvt.sat.f32.f32 	%f266, %f265;
	mov.f32 	%f267, 0f4B400001;
	mov.f32 	%f268, 0f437C0000;
	fma.rm.f32 	%f269, %f266, %f268, %f267;
	add.f32 	%f270, %f269, 0fCB40007F;
	neg.f32 	%f271, %f270;
	fma.rn.f32 	%f272, %f264, 0f3FB8AA3B, %f271;
	fma.rn.f32 	%f273, %f264, 0f32A57060, %f272;
	mov.b32 	%r33, %f269;
	shl.b32 	%r34, %r33, 23;
	mov.b32 	%f274, %r34;
	ex2.approx.ftz.f32 	%f275, %f273;
	fma.rn.f32 	%f494, %f275, %f274, %f494;
$L__BB0_26:
	setp.eq.s64 	%p49, %rd55, 0;
	@%p49 bra 	$L__BB0_38;
	mul.lo.s64 	%rd34, %rd55, %rd3;
	and.b64  	%rd35, %rd55, 7;
	setp.lt.u64 	%p50, %rd55, 8;
	mov.b64 	%rd114, 0;
	@%p50 bra 	$L__BB0_30;
	and.b64  	%rd114, %rd55, -8;
	shl.b64 	%rd84, %rd34, 2;
	add.s64 	%rd85, %rd84, 16;
	add.s64 	%rd112, %rd2, %rd85;
	add.s64 	%rd111, %rd1, %rd85;
	mov.u64 	%rd113, %rd114;
$L__BB0_29:
	.pragma "nounroll";
	ld.global.f32 	%f276, [%rd112+-16];
	sub.f32 	%f277, %f276, %f486;
	fma.rn.f32 	%f278, %f277, 0f3BBB989D, 0f3F000000;
	cvt.sat.f32.f32 	%f279, %f278;
	mov.f32 	%f280, 0f4B400001;
	mov.f32 	%f281, 0f437C0000;
	fma.rm.f32 	%f282, %f279, %f281, %f280;
	add.f32 	%f283, %f282, 0fCB40007F;
	neg.f32 	%f284, %f283;
	fma.rn.f32 	%f285, %f277, 0f3FB8AA3B, %f284;
	fma.rn.f32 	%f286, %f277, 0f32A57060, %f285;
	mov.b32 	%r35, %f282;
	shl.b32 	%r36, %r35, 23;
	mov.b32 	%f287, %r36;
	ex2.approx.ftz.f32 	%f288, %f286;
	mul.f32 	%f289, %f288, %f287;
	div.rn.f32 	%f290, %f289, %f494;
	st.global.f32 	[%rd111+-16], %f290;
	ld.global.f32 	%f291, [%rd112+-12];
	sub.f32 	%f292, %f291, %f486;
	fma.rn.f32 	%f293, %f292, 0f3BBB989D, 0f3F000000;
	cvt.sat.f32.f32 	%f294, %f293;
	fma.rm.f32 	%f295, %f294, %f281, %f280;
	add.f32 	%f296, %f295, 0fCB40007F;
	neg.f32 	%f297, %f296;
	fma.rn.f32 	%f298, %f292, 0f3FB8AA3B, %f297;
	fma.rn.f32 	%f299, %f292, 0f32A57060, %f298;
	mov.b32 	%r37, %f295;
	shl.b32 	%r38, %r37, 23;
	mov.b32 	%f300, %r38;
	ex2.approx.ftz.f32 	%f301, %f299;
	mul.f32 	%f302, %f301, %f300;
	div.rn.f32 	%f303, %f302, %f494;
	st.global.f32 	[%rd111+-12], %f303;
	ld.global.f32 	%f304, [%rd112+-8];
	sub.f32 	%f305, %f304, %f486;
	fma.rn.f32 	%f306, %f305, 0f3BBB989D, 0f3F000000;
	cvt.sat.f32.f32 	%f307, %f306;
	fma.rm.f32 	%f308, %f307, %f281, %f280;
	add.f32 	%f309, %f308, 0fCB40007F;
	neg.f32 	%f310, %f309;
	fma.rn.f32 	%f311, %f305, 0f3FB8AA3B, %f310;
	fma.rn.f32 	%f312, %f305, 0f32A57060, %f311;
	mov.b32 	%r39, %f308;
	shl.b32 	%r40, %r39, 23;
	mov.b32 	%f313, %r40;
	ex2.approx.ftz.f32 	%f314, %f312;
	mul.f32 	%f315, %f314, %f313;
	div.rn.f32 	%f316, %f315, %f494;
	st.global.f32 	[%rd111+-8], %f316;
	ld.global.f32 	%f317, [%rd112+-4];
	sub.f32 	%f318, %f317, %f486;
	fma.rn.f32 	%f319, %f318, 0f3BBB989D, 0f3F000000;
	cvt.sat.f32.f32 	%f320, %f319;
	fma.rm.f32 	%f321, %f320, %f281, %f280;
	add.f32 	%f322, %f321, 0fCB40007F;
	neg.f32 	%f323, %f322;
	fma.rn.f32 	%f324, %f318, 0f3FB8AA3B, %f323;
	fma.rn.f32 	%f325, %f318, 0f32A57060, %f324;
	mov.b32 	%r41, %f321;
	shl.b32 	%r42, %r41, 23;
	mov.b32 	%f326, %r42;
	ex2.approx.ftz.f32 	%f327, %f325;
	mul.f32 	%f328, %f327, %f326;
	div.rn.f32 	%f329, %f328, %f494;
	st.global.f32 	[%rd111+-4], %f329;
	ld.global.f32 	%f330, [%rd112];
	sub.f32 	%f331, %f330, %f486;
	fma.rn.f32 	%f332, %f331, 0f3BBB989D, 0f3F000000;
	cvt.sat.f32.f32 	%f333, %f332;
	fma.rm.f32 	%f334, %f333, %f281, %f280;
	add.f32 	%f335, %f334, 0fCB40007F;
	neg.f32 	%f336, %f335;
	fma.rn.f32 	%f337, %f331, 0f3FB8AA3B, %f336;
	fma.rn.f32 	%f338, %f331, 0f32A57060, %f337;
	mov.b32 	%r43, %f334;
	shl.b32 	%r44, %r43, 23;
	mov.b32 	%f339, %r44;
	ex2.approx.ftz.f32 	%f340, %f338;
	mul.f32 	%f341, %f340, %f339;
	div.rn.f32 	%f342, %f341, %f494;
	st.global.f32 	[%rd111], %f342;
	ld.global.f32 	%f343, [%rd112+4];
	sub.f32 	%f344, %f343, %f486;
	fma.rn.f32 	%f345, %f344, 0f3BBB989D, 0f3F000000;
	cvt.sat.f32.f32 	%f346, %f345;
	fma.rm.f32 	%f347, %f346, %f281, %f280;
	add.f32 	%f348, %f347, 0fCB40007F;
	neg.f32 	%f349, %f348;
	fma.rn.f32 	%f350, %f344, 0f3FB8AA3B, %f349;
	fma.rn.f32 	%f351, %f344, 0f32A57060, %f350;
	mov.b32 	%r45, %f347;
	shl.b32 	%r46, %r45, 23;
	mov.b32 	%f352, %r46;
	ex2.approx.ftz.f32 	%f353, %f351;
	mul.f32 	%f354, %f353, %f352;
	div.rn.f32 	%f355, %f354, %f494;
	st.global.f32 	[%rd111+4], %f355;
	ld.global.f32 	%f356, [%rd112+8];
	sub.f32 	%f357, %f356, %f486;
	fma.rn.f32 	%f358, %f357, 0f3BBB989D, 0f3F000000;
	cvt.sat.f32.f32 	%f359, %f358;
	fma.rm.f32 	%f360, %f359, %f281, %f280;
	add.f32 	%f361, %f360, 0fCB40007F;
	neg.f32 	%f362, %f361;
	fma.rn.f32 	%f363, %f357, 0f3FB8AA3B, %f362;
	fma.rn.f32 	%f364, %f357, 0f32A57060, %f363;
	mov.b32 	%r47, %f360;
	shl.b32 	%r48, %r47, 23;
	mov.b32 	%f365, %r48;
	ex2.approx.ftz.f32 	%f366, %f364;
	mul.f32 	%f367, %f366, %f365;
	div.rn.f32 	%f368, %f367, %f494;
	st.global.f32 	[%rd111+8], %f368;
	ld.global.f32 	%f369, [%rd112+12];
	sub.f32 	%f370, %f369, %f486;
	fma.rn.f32 	%f371, %f370, 0f3BBB989D, 0f3F000000;
	cvt.sat.f32.f32 	%f372, %f371;
	fma.rm.f32 	%f373, %f372, %f281, %f280;
	add.f32 	%f374, %f373, 0fCB40007F;
	neg.f32 	%f375, %f374;
	fma.rn.f32 	%f376, %f370, 0f3FB8AA3B, %f375;
	fma.rn.f32 	%f377, %f370, 0f32A57060, %f376;
	mov.b32 	%r49, %f373;
	shl.b32 	%r50, %r49, 23;
	mov.b32 	%f378, %r50;
	ex2.approx.ftz.f32 	%f379, %f377;
	mul.f32 	%f380, %f379, %f378;
	div.rn.f32 	%f381, %f380, %f494;
	st.global.f32 	[%rd111+12], %f381;
	add.s64 	%rd113, %rd113, -8;
	add.s64 	%rd112, %rd112, 32;
	add.s64 	%rd111, %rd111, 32;
	setp.ne.s64 	%p51, %rd113, 0;
	@%p51 bra 	$L__BB0_29;
$L__BB0_30:
	setp.eq.s64 	%p52, %rd35, 0;
	@%p52 bra 	$L__BB0_38;
	and.b64  	%rd50, %rd55, 3;
	setp.lt.u64 	%p53, %rd35, 4;
	@%p53 bra 	$L__BB0_33;
	add.s64 	%rd86, %rd114, %rd34;
	shl.b64 	%rd87, %rd86, 2;
	add.s64 	%rd88, %rd2, %rd87;
	ld.global.f32 	%f382, [%rd88];
	sub.f32 	%f383, %f382, %f486;
	fma.rn.f32 	%f384, %f383, 0f3BBB989D, 0f3F000000;
	cvt.sat.f32.f32 	%f385, %f384;
	mov.f32 	%f386, 0f4B400001;
	mov.f32 	%f387, 0f437C0000;
	fma.rm.f32 	%f388, %f385, %f387, %f386;
	add.f32 	%f389, %f388, 0fCB40007F;
	neg.f32 	%f390, %f389;
	fma.rn.f32 	%f391, %f383, 0f3FB8AA3B, %f390;
	fma.rn.f32 	%f392, %f383, 0f32A57060, %f391;
	mov.b32 	%r51, %f388;
	shl.b32 	%r52, %r51, 23;
	mov.b32 	%f393, %r52;
	ex2.approx.ftz.f32 	%f394, %f392;
	mul.f32 	%f395, %f394, %f393;
	div.rn.f32 	%f396, %f395, %f494;
	add.s64 	%rd89, %rd1, %rd87;
	st.global.f32 	[%rd89], %f396;
	ld.global.f32 	%f397, [%rd88+4];
	sub.f32 	%f398, %f397, %f486;
	fma.rn.f32 	%f399, %f398, 0f3BBB989D, 0f3F000000;
	cvt.sat.f32.f32 	%f400, %f399;
	fma.rm.f32 	%f401, %f400, %f387, %f386;
	add.f32 	%f402, %f401, 0fCB40007F;
	neg.f32 	%f403, %f402;
	fma.rn.f32 	%f404, %f398, 0f3FB8AA3B, %f403;
	fma.rn.f32 	%f405, %f398, 0f32A57060, %f404;
	mov.b32 	%r53, %f401;
	shl.b32 	%r54, %r53, 23;
	mov.b32 	%f406, %r54;
	ex2.approx.ftz.f32 	%f407, %f405;
	mul.f32 	%f408, %f407, %f406;
	div.rn.f32 	%f409, %f408, %f494;
	st.global.f32 	[%rd89+4], %f409;
	ld.global.f32 	%f410, [%rd88+8];
	sub.f32 	%f411, %f410, %f486;
	fma.rn.f32 	%f412, %f411, 0f3BBB989D, 0f3F000000;
	cvt.sat.f32.f32 	%f413, %f412;
	fma.rm.f32 	%f414, %f413, %f387, %f386;
	add.f32 	%f415, %f414, 0fCB40007F;
	neg.f32 	%f416, %f415;
	fma.rn.f32 	%f417, %f411, 0f3FB8AA3B, %f416;
	fma.rn.f32 	%f418, %f411, 0f32A57060, %f417;
	mov.b32 	%r55, %f414;
	shl.b32 	%r56, %r55, 23;
	mov.b32 	%f419, %r56;
	ex2.approx.ftz.f32 	%f420, %f418;
	mul.f32 	%f421, %f420, %f419;
	div.rn.f32 	%f422, %f421, %f494;
	st.global.f32 	[%rd89+8], %f422;
	ld.global.f32 	%f423, [%rd88+12];
	sub.f32 	%f424, %f423, %f486;
	fma.rn.f32 	%f425, %f424, 0f3BBB989D, 0f3F000000;
	cvt.sat.f32.f32 	%f426, %f425;
	fma.rm.f32 	%f427, %f426, %f387, %f386;
	add.f32 	%f428, %f427, 0fCB40007F;
	neg.f32 	%f429, %f428;
	fma.rn.f32 	%f430, %f424, 0f3FB8AA3B, %f429;
	fma.rn.f32 	%f431, %f424, 0f32A57060, %f430;
	mov.b32 	%r57, %f427;
	shl.b32 	%r58, %r57, 23;
	mov.b32 	%f432, %r58;
	ex2.approx.ftz.f32 	%f433, %f431;
	mul.f32 	%f434, %f433, %f432;
	div.rn.f32 	%f435, %f434, %f494;
	st.global.f32 	[%rd89+12], %f435;
	add.s64 	%rd114, %rd114, 4;
$L__BB0_33:
	setp.eq.s64 	%p54, %rd50, 0;
	@%p54 bra 	$L__BB0_38;
	setp.eq.s64 	%p55, %rd50, 1;
	@%p55 bra 	$L__BB0_36;
	add.s64 	%rd90, %rd114, %rd34;
	shl.b64 	%rd91, %rd90, 2;
	add.s64 	%rd92, %rd2, %rd91;
	ld.global.f32 	%f436, [%rd92];
	sub.f32 	%f437, %f436, %f486;
	fma.rn.f32 	%f438, %f437, 0f3BBB989D, 0f3F000000;
	cvt.sat.f32.f32 	%f439, %f438;
	mov.f32 	%f440, 0f4B400001;
	mov.f32 	%f441, 0f437C0000;
	fma.rm.f32 	%f442, %f439, %f441, %f440;
	add.f32 	%f443, %f442, 0fCB40007F;
	neg.f32 	%f444, %f443;
	fma.rn.f32 	%f445, %f437, 0f3FB8AA3B, %f444;
	fma.rn.f32 	%f446, %f437, 0f32A57060, %f445;
	mov.b32 	%r59, %f442;
	shl.b32 	%r60, %r59, 23;
	mov.b32 	%f447, %r60;
	ex2.approx.ftz.f32 	%f448, %f446;
	mul.f32 	%f449, %f448, %f447;
	div.rn.f32 	%f450, %f449, %f494;
	add.s64 	%rd93, %rd1, %rd91;
	st.global.f32 	[%rd93], %f450;
	ld.global.f32 	%f451, [%rd92+4];
	sub.f32 	%f452, %f451, %f486;
	fma.rn.f32 	%f453, %f452, 0f3BBB989D, 0f3F000000;
	cvt.sat.f32.f32 	%f454, %f453;
	fma.rm.f32 	%f455, %f454, %f441, %f440;
	add.f32 	%f456, %f455, 0fCB40007F;
	neg.f32 	%f457, %f456;
	fma.rn.f32 	%f458, %f452, 0f3FB8AA3B, %f457;
	fma.rn.f32 	%f459, %f452, 0f32A57060, %f458;
	mov.b32 	%r61, %f455;
	shl.b32 	%r62, %r61, 23;
	mov.b32 	%f460, %r62;
	ex2.approx.ftz.f32 	%f461, %f459;
	mul.f32 	%f462, %f461, %f460;
	div.rn.f32 	%f463, %f462, %f494;
	st.global.f32 	[%rd93+4], %f463;
	add.s64 	%rd114, %rd114, 2;
$L__BB0_36:
	and.b64  	%rd94, %rd55, 1;
	setp.eq.b64 	%p56, %rd94, 1;
	not.pred 	%p57, %p56;
	@%p57 bra 	$L__BB0_38;
	add.s64 	%rd95, %rd114, %rd34;
	shl.b64 	%rd96, %rd95, 2;
	add.s64 	%rd97, %rd2, %rd96;
	ld.global.f32 	%f464, [%rd97];
	sub.f32 	%f465, %f464, %f486;
	fma.rn.f32 	%f466, %f465, 0f3BBB989D, 0f3F000000;
	cvt.sat.f32.f32 	%f467, %f466;
	mov.f32 	%f468, 0f4B400001;
	mov.f32 	%f469, 0f437C0000;
	fma.rm.f32 	%f470, %f467, %f469, %f468;
	add.f32 	%f471, %f470, 0fCB40007F;
	neg.f32 	%f472, %f471;
	fma.rn.f32 	%f473, %f465, 0f3FB8AA3B, %f472;
	fma.rn.f32 	%f474, %f465, 0f32A57060, %f473;
	mov.b32 	%r63, %f470;
	shl.b32 	%r64, %r63, 23;
	mov.b32 	%f475, %r64;
	ex2.approx.ftz.f32 	%f476, %f474;
	mul.f32 	%f477, %f476, %f475;
	div.rn.f32 	%f478, %f477, %f494;
	add.s64 	%rd98, %rd1, %rd96;
	st.global.f32 	[%rd98], %f478;
$L__BB0_38:
	ret;

}
	// .globl	_Z21online_softmax_kernelPfS_mm
.visible .entry _Z21online_softmax_kernelPfS_mm(
	.param .u64 .ptr .align 1 _Z21online_softmax_kernelPfS_mm_param_0,
	.param .u64 .ptr .align 1 _Z21online_softmax_kernelPfS_mm_param_1,
	.param .u64 _Z21online_softmax_kernelPfS_mm_param_2,
	.param .u64 _Z21online_softmax_kernelPfS_mm_param_3
)
{
	.reg .pred 	%p<25>;
	.reg .b32 	%r<63>;
	.reg .b32 	%f<460>;
	.reg .b64 	%rd<72>;

	ld.param.u64 	%rd34, [_Z21online_softmax_kernelPfS_mm_param_0];
	ld.param.u64 	%rd35, [_Z21online_softmax_kernelPfS_mm_param_1];
	ld.param.u64 	%rd36, [_Z21online_softmax_kernelPfS_mm_param_2];
	ld.param.u64 	%rd33, [_Z21online_softmax_kernelPfS_mm_param_3];
	cvta.to.global.u64 	%rd1, %rd35;
	cvta.to.global.u64 	%rd2, %rd34;
	mov.u32 	%r1, %ntid.x;
	mov.u32 	%r2, %ctaid.x;
	mov.u32 	%r3, %tid.x;
	mad.lo.s32 	%r4, %r1, %r2, %r3;
	cvt.u64.u32 	%rd3, %r4;
	setp.le.u64 	%p1, %rd36, %rd3;
	@%p1 bra 	$L__BB1_36;
	setp.eq.s64 	%p2, %rd33, 0;
	mov.f32 	%f453, 0fFF800000;
	@%p2 bra 	$L__BB1_24;
	mul.lo.s64 	%rd4, %rd33, %rd3;
	and.b64  	%rd5, %rd33, 3;
	setp.lt.u64 	%p3, %rd33, 4;
	mov.f32 	%f453, 0fFF800000;
	mov.b64 	%rd62, 0;
	@%p3 bra 	$L__BB1_13;
	and.b64  	%rd62, %rd33, -4;
	shl.b64 	%rd38, %rd4, 2;
	add.s64 	%rd39, %rd38, %rd2;
	add.s64 	%rd64, %rd39, 8;
	mov.f32 	%f453, 0fFF800000;
	mov.u64 	%rd65, %rd62;
$L__BB1_4:
	.pragma "nounroll";
	ld.global.f32 	%f28, [%rd64+-8];
	setp.leu.f32 	%p4, %f28, %f453;
	@%p4 bra 	$L__BB1_6;
	sub.f32 	%f55, %f453, %f28;
	fma.rn.f32 	%f56, %f55, 0f3BBB989D, 0f3F000000;
	cvt.sat.f32.f32 	%f57, %f56;
	mov.f32 	%f58, 0f4B400001;
	mov.f32 	%f59, 0f437C0000;
	fma.rm.f32 	%f60, %f57, %f59, %f58;
	add.f32 	%f61, %f60, 0fCB40007F;
	neg.f32 	%f62, %f61;
	fma.rn.f32 	%f63, %f55, 0f3FB8AA3B, %f62;
	fma.rn.f32 	%f64, %f55, 0f32A57060, %f63;
	mov.b32 	%r5, %f60;
	shl.b32 	%r6, %r5, 23;
	mov.b32 	%f65, %r6;
	ex2.approx.ftz.f32 	%f66, %f64;
	mul.f32 	%f67, %f66, %f65;
	mul.f32 	%f452, %f452, %f67;
	mov.f32 	%f453, %f28;
$L__BB1_6:
	sub.f32 	%f68, %f28, %f453;
	fma.rn.f32 	%f69, %f68, 0f3BBB989D, 0f3F000000;
	cvt.sat.f32.f32 	%f70, %f69;
	mov.f32 	%f71, 0f4B400001;
	mov.f32 	%f72, 0f437C0000;
	fma.rm.f32 	%f73, %f70, %f72, %f71;
	add.f32 	%f74, %f73, 0fCB40007F;
	neg.f32 	%f75, %f74;
	fma.rn.f32 	%f76, %f68, 0f3FB8AA3B, %f75;
	fma.rn.f32 	%f77, %f68, 0f32A57060, %f76;
	mov.b32 	%r7, %f73;
	shl.b32 	%r8, %r7, 23;
	mov.b32 	%f78, %r8;
	ex2.approx.ftz.f32 	%f79, %f77;
	fma.rn.f32 	%f454, %f79, %f78, %f452;
	ld.global.f32 	%f33, [%rd64+-4];
	setp.leu.f32 	%p5, %f33, %f453;
	@%p5 bra 	$L__BB1_8;
	sub.f32 	%f80, %f453, %f33;
	fma.rn.f32 	%f81, %f80, 0f3BBB989D, 0f3F000000;
	cvt.sat.f32.f32 	%f82, %f81;
	mov.f32 	%f83, 0f4B400001;
	mov.f32 	%f84, 0f437C0000;
	fma.rm.f32 	%f85, %f82, %f84, %f83;
	add.f32 	%f86, %f85, 0fCB40007F;
	neg.f32 	%f87, %f86;
	fma.rn.f32 	%f88, %f80, 0f3FB8AA3B, %f87;
	fma.rn.f32 	%f89, %f80, 0f32A57060, %f88;
	mov.b32 	%r9, %f85;
	shl.b32 	%r10, %r9, 23;
	mov.b32 	%f90, %r10;
	ex2.approx.ftz.f32 	%f91, %f89;
	mul.f32 	%f92, %f91, %f90;
	mul.f32 	%f454, %f454, %f92;
	mov.f32 	%f453, %f33;
$L__BB1_8:
	sub.f32 	%f93, %f33, %f453;
	fma.rn.f32 	%f94, %f93, 0f3BBB989D, 0f3F000000;
	cvt.sat.f32.f32 	%f95, %f94;
	mov.f32 	%f96, 0f4B400001;
	mov.f32 	%f97, 0f437C0000;
	fma.rm.f32 	%f98, %f95, %f97, %f96;
	add.f32 	%f99, %f98, 0fCB40007F;
	neg.f32 	%f100, %f99;
	fma.rn.f32 	%f101, %f93, 0f3FB8AA3B, %f100;
	fma.rn.f32 	%f102, %f93, 0f32A57060, %f101;
	mov.b32 	%r11, %f98;
	shl.b32 	%r12, %r11, 23;
	mov.b32 	%f103, %r12;
	ex2.approx.ftz.f32 	%f104, %f102;
	fma.rn.f32 	%f456, %f104, %f103, %f454;
	ld.global.f32 	%f38, [%rd64];
	setp.leu.f32 	%p6, %f38, %f453;
	@%p6 bra 	$L__BB1_10;
	sub.f32 	%f105, %f453, %f38;
	fma.rn.f32 	%f106, %f105, 0f3BBB989D, 0f3F000000;
	cvt.sat.f32.f32 	%f107, %f106;
	mov.f32 	%f108, 0f4B400001;
	mov.f32 	%f109, 0f437C0000;
	fma.rm.f32 	%f110, %f107, %f109, %f108;
	add.f32 	%f111, %f110, 0fCB40007F;
	neg.f32 	%f112, %f111;
	fma.rn.f32 	%f113, %f105, 0f3FB8AA3B, %f112;
	fma.rn.f32 	%f114, %f105, 0f32A57060, %f113;
	mov.b32 	%r13, %f110;
	shl.b32 	%r14, %r13, 23;
	mov.b32 	%f115, %r14;
	ex2.approx.ftz.f32 	%f116, %f114;
	mul.f32 	%f117, %f116, %f115;
	mul.f32 	%f456, %f456, %f117;
	mov.f32 	%f453, %f38;
$L__BB1_10:
	sub.f32 	%f118, %f38, %f453;
	fma.rn.f32 	%f119, %f118, 0f3BBB989D, 0f3F000000;
	cvt.sat.f32.f32 	%f120, %f119;
	mov.f32 	%f121, 0f4B400001;
	mov.f32 	%f122, 0f437C0000;
	fma.rm.f32 	%f123, %f120, %f122, %f121;
	add.f32 	%f124, %f123, 0fCB40007F;
	neg.f32 	%f125, %f124;
	fma.rn.f32 	%f126, %f118, 0f3FB8AA3B, %f125;
	fma.rn.f32 	%f127, %f118, 0f32A57060, %f126;
	mov.b32 	%r15, %f123;
	shl.b32 	%r16, %r15, 23;
	mov.b32 	%f128, %r16;
	ex2.approx.ftz.f32 	%f129, %f127;
	fma.rn.f32 	%f458, %f129, %f128, %f456;
	ld.global.f32 	%f43, [%rd64+4];
	setp.leu.f32 	%p7, %f43, %f453;
	@%p7 bra 	$L__BB1_12;
	sub.f32 	%f130, %f453, %f43;
	fma.rn.f32 	%f131, %f130, 0f3BBB989D, 0f3F000000;
	cvt.sat.f32.f32 	%f132, %f131;
	mov.f32 	%f133, 0f4B400001;
	mov.f32 	%f134, 0f437C0000;
	fma.rm.f32 	%f135, %f132, %f134, %f133;
	add.f32 	%f136, %f135, 0fCB40007F;
	neg.f32 	%f137, %f136;
	fma.rn.f32 	%f138, %f130, 0f3FB8AA3B, %f137;
	fma.rn.f32 	%f139, %f130, 0f32A57060, %f138;
	mov.b32 	%r17, %f135;
	shl.b32 	%r18, %r17, 23;
	mov.b32 	%f140, %r18;
	ex2.approx.ftz.f32 	%f141, %f139;
	mul.f32 	%f142, %f141, %f140;
	mul.f32 	%f458, %f458, %f142;
	mov.f32 	%f453, %f43;
$L__BB1_12:
	sub.f32 	%f143, %f43, %f453;
	fma.rn.f32 	%f144, %f143, 0f3BBB989D, 0f3F000000;
	cvt.sat.f32.f32 	%f145, %f144;
	mov.f32 	%f146, 0f4B400001;
	mov.f32 	%f147, 0f437C0000;
	fma.rm.f32 	%f148, %f145, %f147, %f146;
	add.f32 	%f149, %f148, 0fCB40007F;
	neg.f32 	%f150, %f149;
	fma.rn.f32 	%f151, %f143, 0f3FB8AA3B, %f150;
	fma.rn.f32 	%f152, %f143, 0f32A57060, %f151;
	mov.b32 	%r19, %f148;
	shl.b32 	%r20, %r19, 23;
	mov.b32 	%f153, %r20;
	ex2.approx.ftz.f32 	%f154, %f152;
	fma.rn.f32 	%f452, %f154, %f153, %f458;
	add.s64 	%rd65, %rd65, -4;
	add.s64 	%rd64, %rd64, 16;
	setp.eq.s64 	%p8, %rd65, 0;
	@%p8 bra 	$L__BB1_13;
	bra.uni 	$L__BB1_4;
$L__BB1_13:
	setp.eq.s64 	%p9, %rd5, 0;
	@%p9 bra 	$L__BB1_24;
	setp.eq.s64 	%p10, %rd5, 1;
	@%p10 bra 	$L__BB1_20;
	add.s64 	%rd40, %rd62, %rd4;
	shl.b64 	%rd41, %rd40, 2;
	add.s64 	%rd9, %rd2, %rd41;
	ld.global.f32 	%f5, [%rd9];
	setp.leu.f32 	%p11, %f5, %f453;
	@%p11 bra 	$L__BB1_17;
	sub.f32 	%f156, %f453, %f5;
	fma.rn.f32 	%f157, %f156, 0f3BBB989D, 0f3F000000;
	cvt.sat.f32.f32 	%f158, %f157;
	mov.f32 	%f159, 0f4B400001;
	mov.f32 	%f160, 0f437C0000;
	fma.rm.f32 	%f161, %f158, %f160, %f159;
	add.f32 	%f162, %f161, 0fCB40007F;
	neg.f32 	%f163, %f162;
	fma.rn.f32 	%f164, %f156, 0f3FB8AA3B, %f163;
	fma.rn.f32 	%f165, %f156, 0f32A57060, %f164;
	mov.b32 	%r21, %f161;
	shl.b32 	%r22, %r21, 23;
	mov.b32 	%f166, %r22;
	ex2.approx.ftz.f32 	%f167, %f165;
	mul.f32 	%f168, %f167, %f166;
	mul.f32 	%f452, %f452, %f168;
	mov.f32 	%f453, %f5;
$L__BB1_17:
	sub.f32 	%f169, %f5, %f453;
	fma.rn.f32 	%f170, %f169, 0f3BBB989D, 0f3F000000;
	cvt.sat.f32.f32 	%f171, %f170;
	mov.f32 	%f172, 0f4B400001;
	mov.f32 	%f173, 0f437C0000;
	fma.rm.f32 	%f174, %f171, %f173, %f172;
	add.f32 	%f175, %f174, 0fCB40007F;
	neg.f32 	%f176, %f175;
	fma.rn.f32 	%f177, %f169, 0f3FB8AA3B, %f176;
	fma.rn.f32 	%f178, %f169, 0f32A57060, %f177;
	mov.b32 	%r23, %f174;
	shl.b32 	%r24, %r23, 23;
	mov.b32 	%f179, %r24;
	ex2.approx.ftz.f32 	%f180, %f178;
	fma.rn.f32 	%f440, %f180, %f179, %f452;
	ld.global.f32 	%f10, [%rd9+4];
	setp.leu.f32 	%p12, %f10, %f453;
	@%p12 bra 	$L__BB1_19;
	sub.f32 	%f181, %f453, %f10;
	fma.rn.f32 	%f182, %f181, 0f3BBB989D, 0f3F000000;
	cvt.sat.f32.f32 	%f183, %f182;
	mov.f32 	%f184, 0f4B400001;
	mov.f32 	%f185, 0f437C0000;
	fma.rm.f32 	%f186, %f183, %f185, %f184;
	add.f32 	%f187, %f186, 0fCB40007F;
	neg.f32 	%f188, %f187;
	fma.rn.f32 	%f189, %f181, 0f3FB8AA3B, %f188;
	fma.rn.f32 	%f190, %f181, 0f32A57060, %f189;
	mov.b32 	%r25, %f186;
	shl.b32 	%r26, %r25, 23;
	mov.b32 	%f191, %r26;
	ex2.approx.ftz.f32 	%f192, %f190;
	mul.f32 	%f193, %f192, %f191;
	mul.f32 	%f440, %f440, %f193;
	mov.f32 	%f453, %f10;
$L__BB1_19:
	sub.f32 	%f194, %f10, %f453;
	fma.rn.f32 	%f195, %f194, 0f3BBB989D, 0f3F000000;
	cvt.sat.f32.f32 	%f196, %f195;
	mov.f32 	%f197, 0f4B400001;
	mov.f32 	%f198, 0f437C0000;
	fma.rm.f32 	%f199, %f196, %f198, %f197;
	add.f32 	%f200, %f199, 0fCB40007F;
	neg.f32 	%f201, %f200;
	fma.rn.f32 	%f202, %f194, 0f3FB8AA3B, %f201;
	fma.rn.f32 	%f203, %f194, 0f32A57060, %f202;
	mov.b32 	%r27, %f199;
	shl.b32 	%r28, %r27, 23;
	mov.b32 	%f204, %r28;
	ex2.approx.ftz.f32 	%f205, %f203;
	fma.rn.f32 	%f452, %f205, %f204, %f440;
	add.s64 	%rd62, %rd62, 2;
$L__BB1_20:
	and.b64  	%rd42, %rd33, 1;
	setp.eq.b64 	%p13, %rd42, 1;
	not.pred 	%p14, %p13;
	@%p14 bra 	$L__BB1_24;
	add.s64 	%rd43, %rd62, %rd4;
	shl.b64 	%rd44, %rd43, 2;
	add.s64 	%rd45, %rd2, %rd44;
	ld.global.f32 	%f19, [%rd45];
	setp.leu.f32 	%p15, %f19, %f453;
	@%p15 bra 	$L__BB1_23;
	sub.f32 	%f206, %f453, %f19;
	fma.rn.f32 	%f207, %f206, 0f3BBB989D, 0f3F000000;
	cvt.sat.f32.f32 	%f208, %f207;
	mov.f32 	%f209, 0f4B400001;
	mov.f32 	%f210, 0f437C0000;
	fma.rm.f32 	%f211, %f208, %f210, %f209;
	add.f32 	%f212, %f211, 0fCB40007F;
	neg.f32 	%f213, %f212;
	fma.rn.f32 	%f214, %f206, 0f3FB8AA3B, %f213;
	fma.rn.f32 	%f215, %f206, 0f32A57060, %f214;
	mov.b32 	%r29, %f211;
	shl.b32 	%r30, %r29, 23;
	mov.b32 	%f216, %r30;
	ex2.approx.ftz.f32 	%f217, %f215;
	mul.f32 	%f218, %f217, %f216;
	mul.f32 	%f452, %f452, %f218;
	mov.f32 	%f453, %f19;
$L__BB1_23:
	sub.f32 	%f219, %f19, %f453;
	fma.rn.f32 	%f220, %f219, 0f3BBB989D, 0f3F000000;
	cvt.sat.f32.f32 	%f221, %f220;
	mov.f32 	%f222, 0f4B400001;
	mov.f32 	%f223, 0f437C0000;
	fma.rm.f32 	%f224, %f221, %f223, %f222;
	add.f32 	%f225, %f224, 0fCB40007F;
	neg.f32 	%f226, %f225;
	fma.rn.f32 	%f227, %f219, 0f3FB8AA3B, %f226;
	fma.rn.f32 	%f228, %f219, 0f32A57060, %f227;
	mov.b32 	%r31, %f224;
	shl.b32 	%r32, %r31, 23;
	mov.b32 	%f229, %r32;
	ex2.approx.ftz.f32 	%f230, %f228;
	fma.rn.f32 	%f452, %f230, %f229, %f452;
$L__BB1_24:
	setp.eq.s64 	%p16, %rd33, 0;
	@%p16 bra 	$L__BB1_36;
	mul.lo.s64 	%rd12, %rd33, %rd3;
	and.b64  	%rd13, %rd33, 7;
	setp.lt.u64 	%p17, %rd33, 8;
	mov.b64 	%rd69, 0;
	@%p17 bra 	$L__BB1_28;
	and.b64  	%rd69, %rd33, -8;
	shl.b64 	%rd47, %rd12, 2;
	add.s64 	%rd48, %rd47, 16;
	add.s64 	%rd67, %rd2, %rd48;
	add.s64 	%rd66, %rd1, %rd48;
	mov.u64 	%rd68, %rd69;
$L__BB1_27:
	.pragma "nounroll";
	ld.global.f32 	%f231, [%rd67+-16];
	sub.f32 	%f232, %f231, %f453;
	fma.rn.f32 	%f233, %f232, 0f3BBB989D, 0f3F000000;
	cvt.sat.f32.f32 	%f234, %f233;
	mov.f32 	%f235, 0f4B400001;
	mov.f32 	%f236, 0f437C0000;
	fma.rm.f32 	%f237, %f234, %f236, %f235;
	add.f32 	%f238, %f237, 0fCB40007F;
	neg.f32 	%f239, %f238;
	fma.rn.f32 	%f240, %f232, 0f3FB8AA3B, %f239;
	fma.rn.f32 	%f241, %f232, 0f32A57060, %f240;
	mov.b32 	%r33, %f237;
	shl.b32 	%r34, %r33, 23;
	mov.b32 	%f242, %r34;
	ex2.approx.ftz.f32 	%f243, %f241;
	mul.f32 	%f244, %f243, %f242;
	div.rn.f32 	%f245, %f244, %f452;
	st.global.f32 	[%rd66+-16], %f245;
	ld.global.f32 	%f246, [%rd67+-12];
	sub.f32 	%f247, %f246, %f453;
	fma.rn.f32 	%f248, %f247, 0f3BBB989D, 0f3F000000;
	cvt.sat.f32.f32 	%f249, %f248;
	fma.rm.f32 	%f250, %f249, %f236, %f235;
	add.f32 	%f251, %f250, 0fCB40007F;
	neg.f32 	%f252, %f251;
	fma.rn.f32 	%f253, %f247, 0f3FB8AA3B, %f252;
	fma.rn.f32 	%f254, %f247, 0f32A57060, %f253;
	mov.b32 	%r35, %f250;
	shl.b32 	%r36, %r35, 23;
	mov.b32 	%f255, %r36;
	ex2.approx.ftz.f32 	%f256, %f254;
	mul.f32 	%f257, %f256, %f255;
	div.rn.f32 	%f258, %f257, %f452;
	st.global.f32 	[%rd66+-12], %f258;
	ld.global.f32 	%f259, [%rd67+-8];
	sub.f32 	%f260, %f259, %f453;
	fma.rn.f32 	%f261, %f260, 0f3BBB989D, 0f3F000000;
	cvt.sat.f32.f32 	%f262, %f261;
	fma.rm.f32 	%f263, %f262, %f236, %f235;
	add.f32 	%f264, %f263, 0fCB40007F;
	neg.f32 	%f265, %f264;
	fma.rn.f32 	%f266, %f260, 0f3FB8AA3B, %f265;
	fma.rn.f32 	%f267, %f260, 0f32A57060, %f266;
	mov.b32 	%r37, %f263;
	shl.b32 	%r38, %r37, 23;
	mov.b32 	%f268, %r38;
	ex2.approx.ftz.f32 	%f269, %f267;
	mul.f32 	%f270, %f269, %f268;
	div.rn.f32 	%f271, %f270, %f452;
	st.global.f32 	[%rd66+-8], %f271;
	ld.global.f32 	%f272, [%rd67+-4];
	sub.f32 	%f273, %f272, %f453;
	fma.rn.f32 	%f274, %f273, 0f3BBB989D, 0f3F000000;
	cvt.sat.f32.f32 	%f275, %f274;
	fma.rm.f32 	%f276, %f275, %f236, %f235;
	add.f32 	%f277, %f276, 0fCB40007F;
	neg.f32 	%f278, %f277;
	fma.rn.f32 	%f279, %f273, 0f3FB8AA3B, %f278;
	fma.rn.f32 	%f280, %f273, 0f32A57060, %f279;
	mov.b32 	%r39, %f276;
	shl.b32 	%r40, %r39, 23;
	mov.b32 	%f281, %r40;
	ex2.approx.ftz.f32 	%f282, %f280;
	mul.f32 	%f283, %f282, %f281;
	div.rn.f32 	%f284, %f283, %f452;
	st.global.f32 	[%rd66+-4], %f284;
	ld.global.f32 	%f285, [%rd67];
	sub.f32 	%f286, %f285, %f453;
	fma.rn.f32 	%f287, %f286, 0f3BBB989D, 0f3F000000;
	cvt.sat.f32.f32 	%f288, %f287;
	fma.rm.f32 	%f289, %f288, %f236, %f235;
	add.f32 	%f290, %f289, 0fCB40007F;
	neg.f32 	%f291, %f290;
	fma.rn.f32 	%f292, %f286, 0f3FB8AA3B, %f291;
	fma.rn.f32 	%f293, %f286, 0f32A57060, %f292;
	mov.b32 	%r41, %f289;
	shl.b32 	%r42, %r41, 23;
	mov.b32 	%f294, %r42;
	ex2.approx.ftz.f32 	%f295, %f293;
	mul.f32 	%f296, %f295, %f294;
	div.rn.f32 	%f297, %f296, %f452;
	st.global.f32 	[%rd66], %f297;
	ld.global.f32 	%f298, [%rd67+4];
	sub.f32 	%f299, %f298, %f453;
	fma.rn.f32 	%f300, %f299, 0f3BBB989D, 0f3F000000;
	cvt.sat.f32.f32 	%f301, %f300;
	fma.rm.f32 	%f302, %f301, %f236, %f235;
	add.f32 	%f303, %f302, 0fCB40007F;
	neg.f32 	%f304, %f303;
	fma.rn.f32 	%f305, %f299, 0f3FB8AA3B, %f304;
	fma.rn.f32 	%f306, %f299, 0f32A57060, %f305;
	mov.b32 	%r43, %f302;
	shl.b32 	%r44, %r43, 23;
	mov.b32 	%f307, %r44;
	ex2.approx.ftz.f32 	%f308, %f306;
	mul.f32 	%f309, %f308, %f307;
	div.rn.f32 	%f310, %f309, %f452;
	st.global.f32 	[%rd66+4], %f310;
	ld.global.f32 	%f311, [%rd67+8];
	sub.f32 	%f312, %f311, %f453;
	fma.rn.f32 	%f313, %f312, 0f3BBB989D, 0f3F000000;
	cvt.sat.f32.f32 	%f314, %f313;
	fma.rm.f32 	%f315, %f314, %f236, %f235;
	add.f32 	%f316, %f315, 0fCB40007F;
	neg.f32 	%f317, %f316;
	fma.rn.f32 	%f318, %f312, 0f3FB8AA3B, %f317;
	fma.rn.f32 	%f319, %f312, 0f32A57060, %f318;
	mov.b32 	%r45, %f315;
	shl.b32 	%r46, %r45, 23;
	mov.b32 	%f320, %r46;
	ex2.approx.ftz.f32 	%f321, %f319;
	mul.f32 	%f322, %f321, %f320;
	div.rn.f32 	%f323, %f322, %f452;
	st.global.f32 	[%rd66+8], %f323;
	ld.global.f32 	%f324, [%rd67+12];
	sub.f32 	%f325, %f324, %f453;
	fma.rn.f32 	%f326, %f325, 0f3BBB989D, 0f3F000000;
	cvt.sat.f32.f32 	%f327, %f326;
	fma.rm.f32 	%f328, %f327, %f236, %f235;
	add.f32 	%f329, %f328, 0fCB40007F;
	neg.f32 	%f330, %f329;
	fma.rn.f32 	%f331, %f325, 0f3FB8AA3B, %f330;
	fma.rn.f32 	%f332, %f325, 0f32A57060, %f331;
	mov.b32 	%r47, %f328;
	shl.b32 	%r48, %r47, 23;
	mov.b32 	%f333, %r48;
	ex2.approx.ftz.f32 	%f334, %f332;
	mul.f32 	%f335, %f334, %f333;
	div.rn.f32 	%f336, %f335, %f452;
	st.global.f32 	[%rd66+12], %f336;
	add.s64 	%rd68, %rd68, -8;
	add.s64 	%rd67, %rd67, 32;
	add.s64 	%rd66, %rd66, 32;
	setp.ne.s64 	%p18, %rd68, 0;
	@%p18 bra 	$L__BB1_27;
$L__BB1_28:
	setp.eq.s64 	%p19, %rd13, 0;
	@%p19 bra 	$L__BB1_36;
	and.b64  	%rd28, %rd33, 3;
	setp.lt.u64 	%p20, %rd13, 4;
	@%p20 bra 	$L__BB1_31;
	add.s64 	%rd49, %rd69, %rd12;
	shl.b64 	%rd50, %rd49, 2;
	add.s64 	%rd51, %rd2, %rd50;
	ld.global.f32 	%f337, [%rd51];
	sub.f32 	%f338, %f337, %f453;
	fma.rn.f32 	%f339, %f338, 0f3BBB989D, 0f3F000000;
	cvt.sat.f32.f32 	%f340, %f339;
	mov.f32 	%f341, 0f4B400001;
	mov.f32 	%f342, 0f437C0000;
	fma.rm.f32 	%f343, %f340, %f342, %f341;
	add.f32 	%f344, %f343, 0fCB40007F;
	neg.f32 	%f345, %f344;
	fma.rn.f32 	%f346, %f338, 0f3FB8AA3B, %f345;
	fma.rn.f32 	%f347, %f338, 0f32A57060, %f346;
	mov.b32 	%r49, %f343;
	shl.b32 	%r50, %r49, 23;
	mov.b32 	%f348, %r50;
	ex2.approx.ftz.f32 	%f349, %f347;
	mul.f32 	%f350, %f349, %f348;
	div.rn.f32 	%f351, %f350, %f452;
	add.s64 	%rd52, %rd1, %rd50;
	st.global.f32 	[%rd52], %f351;
	ld.global.f32 	%f352, [%rd51+4];
	sub.f32 	%f353, %f352, %f453;
	fma.rn.f32 	%f354, %f353, 0f3BBB989D, 0f3F000000;
	cvt.sat.f32.f32 	%f355, %f354;
	fma.rm.f32 	%f356, %f355, %f342, %f341;
	add.f32 	%f357, %f356, 0fCB40007F;
	neg.f32 	%f358, %f357;
	fma.rn.f32 	%f359, %f353, 0f3FB8AA3B, %f358;
	fma.rn.f32 	%f360, %f353, 0f32A57060, %f359;
	mov.b32 	%r51, %f356;
	shl.b32 	%r52, %r51, 23;
	mov.b32 	%f361, %r52;
	ex2.approx.ftz.f32 	%f362, %f360;
	mul.f32 	%f363, %f362, %f361;
	div.rn.f32 	%f364, %f363, %f452;
	st.global.f32 	[%rd52+4], %f364;
	ld.global.f32 	%f365, [%rd51+8];
	sub.f32 	%f366, %f365, %f453;
	fma.rn.f32 	%f367, %f366, 0f3BBB989D, 0f3F000000;
	cvt.sat.f32.f32 	%f368, %f367;
	fma.rm.f32 	%f369, %f368, %f342, %f341;
	add.f32 	%f370, %f369, 0fCB40007F;
	neg.f32 	%f371, %f370;
	fma.rn.f32 	%f372, %f366, 0f3FB8AA3B, %f371;
	fma.rn.f32 	%f373, %f366, 0f32A57060, %f372;
	mov.b32 	%r53, %f369;
	shl.b32 	%r54, %r53, 23;
	mov.b32 	%f374, %r54;
	ex2.approx.ftz.f32 	%f375, %f373;
	mul.f32 	%f376, %f375, %f374;
	div.rn.f32 	%f377, %f376, %f452;
	st.global.f32 	[%rd52+8], %f377;
	ld.global.f32 	%f378, [%rd51+12];
	sub.f32 	%f379, %f378, %f453;
	fma.rn.f32 	%f380, %f379, 0f3BBB989D, 0f3F000000;
	cvt.sat.f32.f32 	%f381, %f380;
	fma.rm.f32 	%f382, %f381, %f342, %f341;
	add.f32 	%f383, %f382, 0fCB40007F;
	neg.f32 	%f384, %f383;
	fma.rn.f32 	%f385, %f379, 0f3FB8AA3B, %f384;
	fma.rn.f32 	%f386, %f379, 0f32A57060, %f385;
	mov.b32 	%r55, %f382;
	shl.b32 	%r56, %r55, 23;
	mov.b32 	%f387, %r56;
	ex2.approx.ftz.f32 	%f388, %f386;
	mul.f32 	%f389, %f388, %f387;
	div.rn.f32 	%f390, %f389, %f452;
	st.global.f32 	[%rd52+12], %f390;
	add.s64 	%rd69, %rd69, 4;
$L__BB1_31:
	setp.eq.s64 	%p21, %rd28, 0;
	@%p21 bra 	$L__BB1_36;
	setp.eq.s64 	%p22, %rd28, 1;
	@%p22 bra 	$L__BB1_34;
	add.s64 	%rd53, %rd69, %rd12;
	shl.b64 	%rd54, %rd53, 2;
	add.s64 	%rd55, %rd2, %rd54;
	ld.global.f32 	%f391, [%rd55];
	sub.f32 	%f392, %f391, %f453;
	fma.rn.f32 	%f393, %f392, 0f3BBB989D, 0f3F000000;
	cvt.sat.f32.f32 	%f394, %f393;
	mov.f32 	%f395, 0f4B400001;
	mov.f32 	%f396, 0f437C0000;
	fma.rm.f32 	%f397, %f394, %f396, %f395;
	add.f32 	%f398, %f397, 0fCB40007F;
	neg.f32 	%f399, %f398;
	fma.rn.f32 	%f400, %f392, 0f3FB8AA3B, %f399;
	fma.rn.f32 	%f401, %f392, 0f32A57060, %f400;
	mov.b32 	%r57, %f397;
	shl.b32 	%r58, %r57, 23;
	mov.b32 	%f402, %r58;
	ex2.approx.ftz.f32 	%f403, %f401;
	mul.f32 	%f404, %f403, %f402;
	div.rn.f32 	%f405, %f404, %f452;
	add.s64 	%rd56, %rd1, %rd54;
	st.global.f32 	[%rd56], %f405;
	ld.global.f32 	%f406, [%rd55+4];
	sub.f32 	%f407, %f406, %f453;
	fma.rn.f32 	%f408, %f407, 0f3BBB989D, 0f3F000000;
	cvt.sat.f32.f32 	%f409, %f408;
	fma.rm.f32 	%f410, %f409, %f396, %f395;
	add.f32 	%f411, %f410, 0fCB40007F;
	neg.f32 	%f412, %f411;
	fma.rn.f32 	%f413, %f407, 0f3FB8AA3B, %f412;
	fma.rn.f32 	%f414, %f407, 0f32A57060, %f413;
	mov.b32 	%r59, %f410;
	shl.b32 	%r60, %r59, 23;
	mov.b32 	%f415, %r60;
	ex2.approx.ftz.f32 	%f416, %f414;
	mul.f32 	%f417, %f416, %f415;
	div.rn.f32 	%f418, %f417, %f452;
	st.global.f32 	[%rd56+4], %f418;
	add.s64 	%rd69, %rd69, 2;
$L__BB1_34:
	and.b64  	%rd57, %rd33, 1;
	setp.eq.b64 	%p23, %rd57, 1;
	not.pred 	%p24, %p23;
	@%p24 bra 	$L__BB1_36;
	add.s64 	%rd58, %rd69, %rd12;
	shl.b64 	%rd59, %rd58, 2;
	add.s64 	%rd60, %rd2, %rd59;
	ld.global.f32 	%f419, [%rd60];
	sub.f32 	%f420, %f419, %f453;
	fma.rn.f32 	%f421, %f420, 0f3BBB989D, 0f3F000000;
	cvt.sat.f32.f32 	%f422, %f421;
	mov.f32 	%f423, 0f4B400001;
	mov.f32 	%f424, 0f437C0000;
	fma.rm.f32 	%f425, %f422, %f424, %f423;
	add.f32 	%f426, %f425, 0fCB40007F;
	neg.f32 	%f427, %f426;
	fma.rn.f32 	%f428, %f420, 0f3FB8AA3B, %f427;
	fma.rn.f32 	%f429, %f420, 0f32A57060, %f428;
	mov.b32 	%r61, %f425;
	shl.b32 	%r62, %r61, 23;
	mov.b32 	%f430, %r62;
	ex2.approx.ftz.f32 	%f431, %f429;
	mul.f32 	%f432, %f431, %f430;
	div.rn.f32 	%f433, %f432, %f452;
	add.s64 	%rd61, %rd1, %rd59;
	st.global.f32 	[%rd61], %f433;
$L__BB1_36:
	ret;

}
	// .globl	_Z30block_reduction_softmax_kernelPfS_mm
.visible .entry _Z30block_reduction_softmax_kernelPfS_mm(
	.param .u64 .ptr .align 1 _Z30block_reduction_softmax_kernelPfS_mm_param_0,
	.param .u64 .ptr .align 1 _Z30block_reduction_softmax_kernelPfS_mm_param_1,
	.param .u64 _Z30block_reduction_softmax_kernelPfS_mm_param_2,
	.param .u64 _Z30block_reduction_softmax_kernelPfS_mm_param_3
)
{
	.reg .pred 	%p<49>;
	.reg .b32 	%r<43>;
	.reg .b32 	%f<389>;
	.reg .b64 	%rd<97>;
	// demoted variable
	.shared .align 4 .b8 _ZZ30block_reduction_softmax_kernelPfS_mmE5mem_s[4096];
	ld.param.u64 	%rd45, [_Z30block_reduction_softmax_kernelPfS_mm_param_0];
	ld.param.u64 	%rd46, [_Z30block_reduction_softmax_kernelPfS_mm_param_1];
	ld.param.u64 	%rd44, [_Z30block_reduction_softmax_kernelPfS_mm_param_3];
	cvta.to.global.u64 	%rd1, %rd46;
	cvta.to.global.u64 	%rd2, %rd45;
	mov.u32 	%r3, %ctaid.x;
	cvt.u64.u32 	%rd3, %r3;
	add.s64 	%rd4, %rd44, 1023;
	shr.u64 	%rd5, %rd4, 10;
	setp.lt.u64 	%p1, %rd4, 1024;
	mov.f32 	%f364, 0fFF800000;
	mov.f32 	%f363, 0f00000000;
	@%p1 bra 	$L__BB2_27;
	mov.u32 	%r4, %tid.x;
	cvt.u64.u32 	%rd6, %r4;
	mul.lo.s64 	%rd7, %rd44, %rd3;
	add.s64 	%rd48, %rd5, -1;
	and.b64  	%rd88, %rd5, 3;
	setp.lt.u64 	%p2, %rd48, 3;
	mov.f32 	%f363, 0f00000000;
	mov.f32 	%f364, 0fFF800000;
	mov.b64 	%rd87, 0;
	@%p2 bra 	$L__BB2_20;
	and.b64  	%rd87, %rd5, 18014398509481980;
	add.s64 	%rd49, %rd7, %rd6;
	shl.b64 	%rd50, %rd49, 2;
	add.s64 	%rd51, %rd50, %rd2;
	add.s64 	%rd84, %rd51, 8192;
	mov.f32 	%f363, 0f00000000;
	mov.f32 	%f364, 0fFF800000;
	mov.u64 	%rd85, %rd6;
	mov.u64 	%rd86, %rd87;
$L__BB2_3:
	setp.ge.u64 	%p3, %rd85, %rd44;
	@%p3 bra 	$L__BB2_7;
	ld.global.f32 	%f3, [%rd84+-8192];
	setp.leu.f32 	%p4, %f3, %f364;
	@%p4 bra 	$L__BB2_6;
	sub.f32 	%f55, %f364, %f3;
	fma.rn.f32 	%f56, %f55, 0f3BBB989D, 0f3F000000;
	cvt.sat.f32.f32 	%f57, %f56;
	mov.f32 	%f58, 0f4B400001;
	mov.f32 	%f59, 0f437C0000;
	fma.rm.f32 	%f60, %f57, %f59, %f58;
	add.f32 	%f61, %f60, 0fCB40007F;
	neg.f32 	%f62, %f61;
	fma.rn.f32 	%f63, %f55, 0f3FB8AA3B, %f62;
	fma.rn.f32 	%f64, %f55, 0f32A57060, %f63;
	mov.b32 	%r5, %f60;
	shl.b32 	%r6, %r5, 23;
	mov.b32 	%f65, %r6;
	ex2.approx.ftz.f32 	%f66, %f64;
	mul.f32 	%f67, %f66, %f65;
	mul.f32 	%f363, %f363, %f67;
	mov.f32 	%f364, %f3;
$L__BB2_6:
	sub.f32 	%f68, %f3, %f364;
	fma.rn.f32 	%f69, %f68, 0f3BBB989D, 0f3F000000;
	cvt.sat.f32.f32 	%f70, %f69;
	mov.f32 	%f71, 0f4B400001;
	mov.f32 	%f72, 0f437C0000;
	fma.rm.f32 	%f73, %f70, %f72, %f71;
	add.f32 	%f74, %f73, 0fCB40007F;
	neg.f32 	%f75, %f74;
	fma.rn.f32 	%f76, %f68, 0f3FB8AA3B, %f75;
	fma.rn.f32 	%f77, %f68, 0f32A57060, %f76;
	mov.b32 	%r7, %f73;
	shl.b32 	%r8, %r7, 23;
	mov.b32 	%f78, %r8;
	ex2.approx.ftz.f32 	%f79, %f77;
	fma.rn.f32 	%f363, %f79, %f78, %f363;
$L__BB2_7:
	add.s64 	%rd52, %rd85, 1024;
	setp.ge.u64 	%p5, %rd52, %rd44;
	@%p5 bra 	$L__BB2_11;
	ld.global.f32 	%f10, [%rd84+-4096];
	setp.leu.f32 	%p6, %f10, %f364;
	@%p6 bra 	$L__BB2_10;
	sub.f32 	%f80, %f364, %f10;
	fma.rn.f32 	%f81, %f80, 0f3BBB989D, 0f3F000000;
	cvt.sat.f32.f32 	%f82, %f81;
	mov.f32 	%f83, 0f4B400001;
	mov.f32 	%f84, 0f437C0000;
	fma.rm.f32 	%f85, %f82, %f84, %f83;
	add.f32 	%f86, %f85, 0fCB40007F;
	neg.f32 	%f87, %f86;
	fma.rn.f32 	%f88, %f80, 0f3FB8AA3B, %f87;
	fma.rn.f32 	%f89, %f80, 0f32A57060, %f88;
	mov.b32 	%r9, %f85;
	shl.b32 	%r10, %r9, 23;
	mov.b32 	%f90, %r10;
	ex2.approx.ftz.f32 	%f91, %f89;
	mul.f32 	%f92, %f91, %f90;
	mul.f32 	%f363, %f363, %f92;
	mov.f32 	%f364, %f10;
$L__BB2_10:
	sub.f32 	%f93, %f10, %f364;
	fma.rn.f32 	%f94, %f93, 0f3BBB989D, 0f3F000000;
	cvt.sat.f32.f32 	%f95, %f94;
	mov.f32 	%f96, 0f4B400001;
	mov.f32 	%f97, 0f437C0000;
	fma.rm.f32 	%f98, %f95, %f97, %f96;
	add.f32 	%f99, %f98, 0fCB40007F;
	neg.f32 	%f100, %f99;
	fma.rn.f32 	%f101, %f93, 0f3FB8AA3B, %f100;
	fma.rn.f32 	%f102, %f93, 0f32A57060, %f101;
	mov.b32 	%r11, %f98;
	shl.b32 	%r12, %r11, 23;
	mov.b32 	%f103, %r12;
	ex2.approx.ftz.f32 	%f104, %f102;
	fma.rn.f32 	%f363, %f104, %f103, %f363;
$L__BB2_11:
	add.s64 	%rd53, %rd85, 2048;
	setp.ge.u64 	%p7, %rd53, %rd44;
	@%p7 bra 	$L__BB2_15;
	ld.global.f32 	%f17, [%rd84];
	setp.leu.f32 	%p8, %f17, %f364;
	@%p8 bra 	$L__BB2_14;
	sub.f32 	%f105, %f364, %f17;
	fma.rn.f32 	%f106, %f105, 0f3BBB989D, 0f3F000000;
	cvt.sat.f32.f32 	%f107, %f106;
	mov.f32 	%f108, 0f4B400001;
	mov.f32 	%f109, 0f437C0000;
	fma.rm.f32 	%f110, %f107, %f109, %f108;
	add.f32 	%f111, %f110, 0fCB40007F;
	neg.f32 	%f112, %f111;
	fma.rn.f32 	%f113, %f105, 0f3FB8AA3B, %f112;
	fma.rn.f32 	%f114, %f105, 0f32A57060, %f113;
	mov.b32 	%r13, %f110;
	shl.b32 	%r14, %r13, 23;
	mov.b32 	%f115, %r14;
	ex2.approx.ftz.f32 	%f116, %f114;
	mul.f32 	%f117, %f116, %f115;
	mul.f32 	%f363, %f363, %f117;
	mov.f32 	%f364, %f17;
$L__BB2_14:
	sub.f32 	%f118, %f17, %f364;
	fma.rn.f32 	%f119, %f118, 0f3BBB989D, 0f3F000000;
	cvt.sat.f32.f32 	%f120, %f119;
	mov.f32 	%f121, 0f4B400001;
	mov.f32 	%f122, 0f437C0000;
	fma.rm.f32 	%f123, %f120, %f122, %f121;
	add.f32 	%f124, %f123, 0fCB40007F;
	neg.f32 	%f125, %f124;
	fma.rn.f32 	%f126, %f118, 0f3FB8AA3B, %f125;
	fma.rn.f32 	%f127, %f118, 0f32A57060, %f126;
	mov.b32 	%r15, %f123;
	shl.b32 	%r16, %r15, 23;
	mov.b32 	%f128, %r16;
	ex2.approx.ftz.f32 	%f129, %f127;
	fma.rn.f32 	%f363, %f129, %f128, %f363;
$L__BB2_15:
	add.s64 	%rd54, %rd85, 3072;
	setp.ge.u64 	%p9, %rd54, %rd44;
	@%p9 bra 	$L__BB2_19;
	ld.global.f32 	%f24, [%rd84+4096];
	setp.leu.f32 	%p10, %f24, %f364;
	@%p10 bra 	$L__BB2_18;
	sub.f32 	%f130, %f364, %f24;
	fma.rn.f32 	%f131, %f130, 0f3BBB989D, 0f3F000000;
	cvt.sat.f32.f32 	%f132, %f131;
	mov.f32 	%f133, 0f4B400001;
	mov.f32 	%f134, 0f437C0000;
	fma.rm.f32 	%f135, %f132, %f134, %f133;
	add.f32 	%f136, %f135, 0fCB40007F;
	neg.f32 	%f137, %f136;
	fma.rn.f32 	%f138, %f130, 0f3FB8AA3B, %f137;
	fma.rn.f32 	%f139, %f130, 0f32A57060, %f138;
	mov.b32 	%r17, %f135;
	shl.b32 	%r18, %r17, 23;
	mov.b32 	%f140, %r18;
	ex2.approx.ftz.f32 	%f141, %f139;
	mul.f32 	%f142, %f141, %f140;
	mul.f32 	%f363, %f363, %f142;
	mov.f32 	%f364, %f24;
$L__BB2_18:
	sub.f32 	%f143, %f24, %f364;
	fma.rn.f32 	%f144, %f143, 0f3BBB989D, 0f3F000000;
	cvt.sat.f32.f32 	%f145, %f144;
	mov.f32 	%f146, 0f4B400001;
	mov.f32 	%f147, 0f437C0000;
	fma.rm.f32 	%f148, %f145, %f147, %f146;
	add.f32 	%f149, %f148, 0fCB40007F;
	neg.f32 	%f150, %f149;
	fma.rn.f32 	%f151, %f143, 0f3FB8AA3B, %f150;
	fma.rn.f32 	%f152, %f143, 0f32A57060, %f151;
	mov.b32 	%r19, %f148;
	shl.b32 	%r20, %r19, 23;
	mov.b32 	%f153, %r20;
	ex2.approx.ftz.f32 	%f154, %f152;
	fma.rn.f32 	%f363, %f154, %f153, %f363;
$L__BB2_19:
	add.s64 	%rd86, %rd86, -4;
	add.s64 	%rd85, %rd85, 4096;
	add.s64 	%rd84, %rd84, 16384;
	setp.ne.s64 	%p11, %rd86, 0;
	@%p11 bra 	$L__BB2_3;
$L__BB2_20:
	setp.eq.s64 	%p12, %rd88, 0;
	@%p12 bra 	$L__BB2_27;
	shl.b64 	%rd55, %rd87, 10;
	add.s64 	%rd56, %rd7, %rd55;
	add.s64 	%rd57, %rd56, %rd6;
	shl.b64 	%rd58, %rd57, 2;
	add.s64 	%rd90, %rd2, %rd58;
	or.b64  	%rd89, %rd55, %rd6;
$L__BB2_22:
	.pragma "nounroll";
	setp.ge.u64 	%p13, %rd89, %rd44;
	@%p13 bra 	$L__BB2_26;
	ld.global.f32 	%f37, [%rd90];
	setp.leu.f32 	%p14, %f37, %f364;
	@%p14 bra 	$L__BB2_25;
	sub.f32 	%f155, %f364, %f37;
	fma.rn.f32 	%f156, %f155, 0f3BBB989D, 0f3F000000;
	cvt.sat.f32.f32 	%f157, %f156;
	mov.f32 	%f158, 0f4B400001;
	mov.f32 	%f159, 0f437C0000;
	fma.rm.f32 	%f160, %f157, %f159, %f158;
	add.f32 	%f161, %f160, 0fCB40007F;
	neg.f32 	%f162, %f161;
	fma.rn.f32 	%f163, %f155, 0f3FB8AA3B, %f162;
	fma.rn.f32 	%f164, %f155, 0f32A57060, %f163;
	mov.b32 	%r21, %f160;
	shl.b32 	%r22, %r21, 23;
	mov.b32 	%f165, %r22;
	ex2.approx.ftz.f32 	%f166, %f164;
	mul.f32 	%f167, %f166, %f165;
	mul.f32 	%f363, %f363, %f167;
	mov.f32 	%f364, %f37;
$L__BB2_25:
	sub.f32 	%f168, %f37, %f364;
	fma.rn.f32 	%f169, %f168, 0f3BBB989D, 0f3F000000;
	cvt.sat.f32.f32 	%f170, %f169;
	mov.f32 	%f171, 0f4B400001;
	mov.f32 	%f172, 0f437C0000;
	fma.rm.f32 	%f173, %f170, %f172, %f171;
	add.f32 	%f174, %f173, 0fCB40007F;
	neg.f32 	%f175, %f174;
	fma.rn.f32 	%f176, %f168, 0f3FB8AA3B, %f175;
	fma.rn.f32 	%f177, %f168, 0f32A57060, %f176;
	mov.b32 	%r23, %f173;
	shl.b32 	%r24, %r23, 23;
	mov.b32 	%f178, %r24;
	ex2.approx.ftz.f32 	%f179, %f177;
	fma.rn.f32 	%f363, %f179, %f178, %f363;
$L__BB2_26:
	add.s64 	%rd90, %rd90, 4096;
	add.s64 	%rd89, %rd89, 1024;
	add.s64 	%rd88, %rd88, -1;
	setp.ne.s64 	%p15, %rd88, 0;
	@%p15 bra 	$L__BB2_22;
$L__BB2_27:
	mov.u32 	%r1, %tid.x;
	shl.b32 	%r25, %r1, 2;
	mov.u32 	%r26, _ZZ30block_reduction_softmax_kernelPfS_mmE5mem_s;
	add.s32 	%r2, %r26, %r25;
	st.shared.f32 	[%r2], %f364;
	bar.sync 	0;
	setp.gt.u32 	%p16, %r1, 511;
	@%p16 bra 	$L__BB2_29;
	ld.shared.f32 	%f180, [%r2];
	ld.shared.f32 	%f181, [%r2+2048];
	max.f32 	%f182, %f180, %f181;
	st.shared.f32 	[%r2], %f182;
$L__BB2_29:
	bar.sync 	0;
	setp.gt.u32 	%p17, %r1, 255;
	@%p17 bra 	$L__BB2_31;
	ld.shared.f32 	%f183, [%r2];
	ld.shared.f32 	%f184, [%r2+1024];
	max.f32 	%f185, %f183, %f184;
	st.shared.f32 	[%r2], %f185;
$L__BB2_31:
	bar.sync 	0;
	setp.gt.u32 	%p18, %r1, 127;
	@%p18 bra 	$L__BB2_33;
	ld.shared.f32 	%f186, [%r2];
	ld.shared.f32 	%f187, [%r2+512];
	max.f32 	%f188, %f186, %f187;
	st.shared.f32 	[%r2], %f188;
$L__BB2_33:
	bar.sync 	0;
	setp.gt.u32 	%p19, %r1, 63;
	@%p19 bra 	$L__BB2_35;
	ld.shared.f32 	%f189, [%r2];
	ld.shared.f32 	%f190, [%r2+256];
	max.f32 	%f191, %f189, %f190;
	st.shared.f32 	[%r2], %f191;
$L__BB2_35:
	bar.sync 	0;
	setp.gt.u32 	%p20, %r1, 31;
	@%p20 bra 	$L__BB2_37;
	ld.shared.f32 	%f192, [%r2];
	ld.shared.f32 	%f193, [%r2+128];
	max.f32 	%f194, %f192, %f193;
	st.shared.f32 	[%r2], %f194;
$L__BB2_37:
	bar.sync 	0;
	setp.gt.u32 	%p21, %r1, 15;
	@%p21 bra 	$L__BB2_39;
	ld.shared.f32 	%f195, [%r2];
	ld.shared.f32 	%f196, [%r2+64];
	max.f32 	%f197, %f195, %f196;
	st.shared.f32 	[%r2], %f197;
$L__BB2_39:
	bar.sync 	0;
	setp.gt.u32 	%p22, %r1, 7;
	@%p22 bra 	$L__BB2_41;
	ld.shared.f32 	%f198, [%r2];
	ld.shared.f32 	%f199, [%r2+32];
	max.f32 	%f200, %f198, %f199;
	st.shared.f32 	[%r2], %f200;
$L__BB2_41:
	bar.sync 	0;
	setp.gt.u32 	%p23, %r1, 3;
	@%p23 bra 	$L__BB2_43;
	ld.shared.f32 	%f201, [%r2];
	ld.shared.f32 	%f202, [%r2+16];
	max.f32 	%f203, %f201, %f202;
	st.shared.f32 	[%r2], %f203;
$L__BB2_43:
	bar.sync 	0;
	setp.gt.u32 	%p24, %r1, 1;
	@%p24 bra 	$L__BB2_45;
	ld.shared.f32 	%f204, [%r2];
	ld.shared.f32 	%f205, [%r2+8];
	max.f32 	%f206, %f204, %f205;
	st.shared.f32 	[%r2], %f206;
$L__BB2_45:
	bar.sync 	0;
	setp.ne.s32 	%p25, %r1, 0;
	@%p25 bra 	$L__BB2_47;
	ld.shared.f32 	%f207, [%r2];
	ld.shared.f32 	%f208, [_ZZ30block_reduction_softmax_kernelPfS_mmE5mem_s+4];
	max.f32 	%f209, %f207, %f208;
	st.shared.f32 	[%r2], %f209;
$L__BB2_47:
	setp.gt.u32 	%p26, %r1, 511;
	bar.sync 	0;
	ld.shared.f32 	%f46, [_ZZ30block_reduction_softmax_kernelPfS_mmE5mem_s];
	sub.f32 	%f210, %f364, %f46;
	fma.rn.f32 	%f211, %f210, 0f3BBB989D, 0f3F000000;
	cvt.sat.f32.f32 	%f212, %f211;
	mov.f32 	%f213, 0f4B400001;
	mov.f32 	%f214, 0f437C0000;
	fma.rm.f32 	%f215, %f212, %f214, %f213;
	add.f32 	%f216, %f215, 0fCB40007F;
	neg.f32 	%f217, %f216;
	fma.rn.f32 	%f218, %f210, 0f3FB8AA3B, %f217;
	fma.rn.f32 	%f219, %f210, 0f32A57060, %f218;
	mov.b32 	%r27, %f215;
	shl.b32 	%r28, %r27, 23;
	mov.b32 	%f220, %r28;
	ex2.approx.ftz.f32 	%f221, %f219;
	mul.f32 	%f222, %f221, %f220;
	mul.f32 	%f223, %f363, %f222;
	st.shared.f32 	[%r2], %f223;
	bar.sync 	0;
	@%p26 bra 	$L__BB2_49;
	ld.shared.f32 	%f224, [%r2+2048];
	ld.shared.f32 	%f225, [%r2];
	add.f32 	%f226, %f224, %f225;
	st.shared.f32 	[%r2], %f226;
$L__BB2_49:
	setp.gt.u32 	%p27, %r1, 255;
	bar.sync 	0;
	@%p27 bra 	$L__BB2_51;
	ld.shared.f32 	%f227, [%r2+1024];
	ld.shared.f32 	%f228, [%r2];
	add.f32 	%f229, %f227, %f228;
	st.shared.f32 	[%r2], %f229;
$L__BB2_51:
	setp.gt.u32 	%p28, %r1, 127;
	bar.sync 	0;
	@%p28 bra 	$L__BB2_53;
	ld.shared.f32 	%f230, [%r2+512];
	ld.shared.f32 	%f231, [%r2];
	add.f32 	%f232, %f230, %f231;
	st.shared.f32 	[%r2], %f232;
$L__BB2_53:
	setp.gt.u32 	%p29, %r1, 63;
	bar.sync 	0;
	@%p29 bra 	$L__BB2_55;
	ld.shared.f32 	%f233, [%r2+256];
	ld.shared.f32 	%f234, [%r2];
	add.f32 	%f235, %f233, %f234;
	st.shared.f32 	[%r2], %f235;
$L__BB2_55:
	setp.gt.u32 	%p30, %r1, 31;
	bar.sync 	0;
	@%p30 bra 	$L__BB2_57;
	ld.shared.f32 	%f236, [%r2+128];
	ld.shared.f32 	%f237, [%r2];
	add.f32 	%f238, %f236, %f237;
	st.shared.f32 	[%r2], %f238;
$L__BB2_57:
	setp.gt.u32 	%p31, %r1, 15;
	bar.sync 	0;
	@%p31 bra 	$L__BB2_59;
	ld.shared.f32 	%f239, [%r2+64];
	ld.shared.f32 	%f240, [%r2];
	add.f32 	%f241, %f239, %f240;
	st.shared.f32 	[%r2], %f241;
$L__BB2_59:
	setp.gt.u32 	%p32, %r1, 7;
	bar.sync 	0;
	@%p32 bra 	$L__BB2_61;
	ld.shared.f32 	%f242, [%r2+32];
	ld.shared.f32 	%f243, [%r2];
	add.f32 	%f244, %f242, %f243;
	st.shared.f32 	[%r2], %f244;
$L__BB2_61:
	setp.gt.u32 	%p33, %r1, 3;
	bar.sync 	0;
	@%p33 bra 	$L__BB2_63;
	ld.shared.f32 	%f245, [%r2+16];
	ld.shared.f32 	%f246, [%r2];
	add.f32 	%f247, %f245, %f246;
	st.shared.f32 	[%r2], %f247;
$L__BB2_63:
	setp.gt.u32 	%p34, %r1, 1;
	bar.sync 	0;
	@%p34 bra 	$L__BB2_65;
	ld.shared.f32 	%f248, [%r2+8];
	ld.shared.f32 	%f249, [%r2];
	add.f32 	%f250, %f248, %f249;
	st.shared.f32 	[%r2], %f250;
$L__BB2_65:
	setp.ne.s32 	%p35, %r1, 0;
	bar.sync 	0;
	@%p35 bra 	$L__BB2_67;
	ld.shared.f32 	%f251, [_ZZ30block_reduction_softmax_kernelPfS_mmE5mem_s+4];
	ld.shared.f32 	%f252, [%r2];
	add.f32 	%f253, %f251, %f252;
	st.shared.f32 	[%r2], %f253;
$L__BB2_67:
	setp.lt.u64 	%p36, %rd4, 1024;
	bar.sync 	0;
	ld.shared.f32 	%f47, [_ZZ30block_reduction_softmax_kernelPfS_mmE5mem_s];
	bar.sync 	0;
	@%p36 bra 	$L__BB2_89;
	cvt.u64.u32 	%rd26, %r1;
	mul.lo.s64 	%rd27, %rd44, %rd3;
	add.s64 	%rd60, %rd5, -1;
	setp.lt.u64 	%p37, %rd60, 3;
	mov.b64 	%rd96, 0;
	@%p37 bra 	$L__BB2_79;
	and.b64  	%rd96, %rd5, 18014398509481980;
	add.s64 	%rd61, %rd27, %rd26;
	shl.b64 	%rd62, %rd61, 2;
	add.s64 	%rd63, %rd62, 8192;
	add.s64 	%rd92, %rd2, %rd63;
	add.s64 	%rd91, %rd1, %rd63;
	mov.u64 	%rd93, %rd26;
	mov.u64 	%rd94, %rd96;
$L__BB2_70:
	.pragma "nounroll";
	setp.ge.u64 	%p38, %rd93, %rd44;
	@%p38 bra 	$L__BB2_72;
	ld.global.f32 	%f254, [%rd92+-8192];
	sub.f32 	%f255, %f254, %f46;
	fma.rn.f32 	%f256, %f255, 0f3BBB989D, 0f3F000000;
	cvt.sat.f32.f32 	%f257, %f256;
	mov.f32 	%f258, 0f4B400001;
	mov.f32 	%f259, 0f437C0000;
	fma.rm.f32 	%f260, %f257, %f259, %f258;
	add.f32 	%f261, %f260, 0fCB40007F;
	neg.f32 	%f262, %f261;
	fma.rn.f32 	%f263, %f255, 0f3FB8AA3B, %f262;
	fma.rn.f32 	%f264, %f255, 0f32A57060, %f263;
	mov.b32 	%r29, %f260;
	shl.b32 	%r30, %r29, 23;
	mov.b32 	%f265, %r30;
	ex2.approx.ftz.f32 	%f266, %f264;
	mul.f32 	%f267, %f266, %f265;
	div.rn.f32 	%f268, %f267, %f47;
	st.global.f32 	[%rd91+-8192], %f268;
$L__BB2_72:
	add.s64 	%rd64, %rd93, 1024;
	setp.ge.u64 	%p39, %rd64, %rd44;
	@%p39 bra 	$L__BB2_74;
	ld.global.f32 	%f269, [%rd92+-4096];
	sub.f32 	%f270, %f269, %f46;
	fma.rn.f32 	%f271, %f270, 0f3BBB989D, 0f3F000000;
	cvt.sat.f32.f32 	%f272, %f271;
	mov.f32 	%f273, 0f4B400001;
	mov.f32 	%f274, 0f437C0000;
	fma.rm.f32 	%f275, %f272, %f274, %f273;
	add.f32 	%f276, %f275, 0fCB40007F;
	neg.f32 	%f277, %f276;
	fma.rn.f32 	%f278, %f270, 0f3FB8AA3B, %f277;
	fma.rn.f32 	%f279, %f270, 0f32A57060, %f278;
	mov.b32 	%r31, %f275;
	shl.b32 	%r32, %r31, 23;
	mov.b32 	%f280, %r32;
	ex2.approx.ftz.f32 	%f281, %f279;
	mul.f32 	%f282, %f281, %f280;
	div.rn.f32 	%f283, %f282, %f47;
	st.global.f32 	[%rd91+-4096], %f283;
$L__BB2_74:
	add.s64 	%rd65, %rd93, 2048;
	setp.ge.u64 	%p40, %rd65, %rd44;
	@%p40 bra 	$L__BB2_76;
	ld.global.f32 	%f284, [%rd92];
	sub.f32 	%f285, %f284, %f46;
	fma.rn.f32 	%f286, %f285, 0f3BBB989D, 0f3F000000;
	cvt.sat.f32.f32 	%f287, %f286;
	mov.f32 	%f288, 0f4B400001;
	mov.f32 	%f289, 0f437C0000;
	fma.rm.f32 	%f290, %f287, %f289, %f288;
	add.f32 	%f291, %f290, 0fCB40007F;
	neg.f32 	%f292, %f291;
	fma.rn.f32 	%f293, %f285, 0f3FB8AA3B, %f292;
	fma.rn.f32 	%f294, %f285, 0f32A57060, %f293;
	mov.b32 	%r33, %f290;
	shl.b32 	%r34, %r33, 23;
	mov.b32 	%f295, %r34;
	ex2.approx.ftz.f32 	%f296, %f294;
	mul.f32 	%f297, %f296, %f295;
	div.rn.f32 	%f298, %f297, %f47;
	st.global.f32 	[%rd91], %f298;
$L__BB2_76:
	add.s64 	%rd66, %rd93, 3072;
	setp.ge.u64 	%p41, %rd66, %rd44;
	@%p41 bra 	$L__BB2_78;
	ld.global.f32 	%f299, [%rd92+4096];
	sub.f32 	%f300, %f299, %f46;
	fma.rn.f32 	%f301, %f300, 0f3BBB989D, 0f3F000000;
	cvt.sat.f32.f32 	%f302, %f301;
	mov.f32 	%f303, 0f4B400001;
	mov.f32 	%f304, 0f437C0000;
	fma.rm.f32 	%f305, %f302, %f304, %f303;
	add.f32 	%f306, %f305, 0fCB40007F;
	neg.f32 	%f307, %f306;
	fma.rn.f32 	%f308, %f300, 0f3FB8AA3B, %f307;
	fma.rn.f32 	%f309, %f300, 0f32A57060, %f308;
	mov.b32 	%r35, %f305;
	shl.b32 	%r36, %r35, 23;
	mov.b32 	%f310, %r36;
	ex2.approx.ftz.f32 	%f311, %f309;
	mul.f32 	%f312, %f311, %f310;
	div.rn.f32 	%f313, %f312, %f47;
	st.global.f32 	[%rd91+4096], %f313;
$L__BB2_78:
	add.s64 	%rd94, %rd94, -4;
	add.s64 	%rd93, %rd93, 4096;
	add.s64 	%rd92, %rd92, 16384;
	add.s64 	%rd91, %rd91, 16384;
	setp.ne.s64 	%p42, %rd94, 0;
	@%p42 bra 	$L__BB2_70;
$L__BB2_79:
	and.b64  	%rd67, %rd5, 3;
	setp.eq.s64 	%p43, %rd67, 0;
	@%p43 bra 	$L__BB2_89;
	setp.eq.s64 	%p44, %rd67, 1;
	@%p44 bra 	$L__BB2_86;
	shl.b64 	%rd68, %rd96, 10;
	or.b64  	%rd40, %rd68, %rd26;
	setp.ge.u64 	%p45, %rd40, %rd44;
	@%p45 bra 	$L__BB2_83;
	add.s64 	%rd69, %rd40, %rd27;
	shl.b64 	%rd70, %rd69, 2;
	add.s64 	%rd71, %rd2, %rd70;
	ld.global.f32 	%f314, [%rd71];
	sub.f32 	%f315, %f314, %f46;
	fma.rn.f32 	%f316, %f315, 0f3BBB989D, 0f3F000000;
	cvt.sat.f32.f32 	%f317, %f316;
	mov.f32 	%f318, 0f4B400001;
	mov.f32 	%f319, 0f437C0000;
	fma.rm.f32 	%f320, %f317, %f319, %f318;
	add.f32 	%f321, %f320, 0fCB40007F;
	neg.f32 	%f322, %f321;
	fma.rn.f32 	%f323, %f315, 0f3FB8AA3B, %f322;
	fma.rn.f32 	%f324, %f315, 0f32A57060, %f323;
	mov.b32 	%r37, %f320;
	shl.b32 	%r38, %r37, 23;
	mov.b32 	%f325, %r38;
	ex2.approx.ftz.f32 	%f326, %f324;
	mul.f32 	%f327, %f326, %f325;
	div.rn.f32 	%f328, %f327, %f47;
	add.s64 	%rd72, %rd1, %rd70;
	st.global.f32 	[%rd72], %f328;
$L__BB2_83:
	add.s64 	%rd73, %rd40, 1024;
	setp.ge.u64 	%p46, %rd73, %rd44;
	@%p46 bra 	$L__BB2_85;
	add.s64 	%rd74, %rd40, %rd27;
	shl.b64 	%rd75, %rd74, 2;
	add.s64 	%rd76, %rd2, %rd75;
	ld.global.f32 	%f329, [%rd76+4096];
	sub.f32 	%f330, %f329, %f46;
	fma.rn.f32 	%f331, %f330, 0f3BBB989D, 0f3F000000;
	cvt.sat.f32.f32 	%f332, %f331;
	mov.f32 	%f333, 0f4B400001;
	mov.f32 	%f334, 0f437C0000;
	fma.rm.f32 	%f335, %f332, %f334, %f333;
	add.f32 	%f336, %f335, 0fCB40007F;
	neg.f32 	%f337, %f336;
	fma.rn.f32 	%f338, %f330, 0f3FB8AA3B, %f337;
	fma.rn.f32 	%f339, %f330, 0f32A57060, %f338;
	mov.b32 	%r39, %f335;
	shl.b32 	%r40, %r39, 23;
	mov.b32 	%f340, %r40;
	ex2.approx.ftz.f32 	%f341, %f339;
	mul.f32 	%f342, %f341, %f340;
	div.rn.f32 	%f343, %f342, %f47;
	add.s64 	%rd77, %rd1, %rd75;
	st.global.f32 	[%rd77+4096], %f343;
$L__BB2_85:
	add.s64 	%rd96, %rd96, 2;
$L__BB2_86:
	and.b64  	%rd78, %rd4, 1024;
	setp.eq.s64 	%p47, %rd78, 0;
	@%p47 bra 	$L__BB2_89;
	shl.b64 	%rd79, %rd96, 10;
	or.b64  	%rd43, %rd79, %rd26;
	setp.ge.u64 	%p48, %rd43, %rd44;
	@%p48 bra 	$L__BB2_89;
	add.s64 	%rd80, %rd43, %rd27;
	shl.b64 	%rd81, %rd80, 2;
	add.s64 	%rd82, %rd2, %rd81;
	ld.global.f32 	%f344, [%rd82];
	sub.f32 	%f345, %f344, %f46;
	fma.rn.f32 	%f346, %f345, 0f3BBB989D, 0f3F000000;
	cvt.sat.f32.f32 	%f347, %f346;
	mov.f32 	%f348, 0f4B400001;
	mov.f32 	%f349, 0f437C0000;
	fma.rm.f32 	%f350, %f347, %f349, %f348;
	add.f32 	%f351, %f350, 0fCB40007F;
	neg.f32 	%f352, %f351;
	fma.rn.f32 	%f353, %f345, 0f3FB8AA3B, %f352;
	fma.rn.f32 	%f354, %f345, 0f32A57060, %f353;
	mov.b32 	%r41, %f350;
	shl.b32 	%r42, %r41, 23;
	mov.b32 	%f355, %r42;
	ex2.approx.ftz.f32 	%f356, %f354;
	mul.f32 	%f357, %f356, %f355;
	div.rn.f32 	%f358, %f357, %f47;
	add.s64 	%rd83, %rd1, %rd81;
	st.global.f32 	[%rd83], %f358;
$L__BB2_89:
	ret;

}


// ===== COMPILED SASS (sm_100) =====

	.target	sm_100

	.elftype	@"ET_EXEC"


//--------------------- .note.nv.tkinfo           --------------------------
	.section	.note.nv.tkinfo,"",@"SHT_NOTE"
	.sectionflags	@"SHF_NOTE_NV_TKINFO"
	.tkinfo
        /*0018*/ 	.word	0x00000002
        /*0030*/ 	.string	""
        /*0030*/ 	.string	"ptxas"
        /*0030*/ 	.string	"Cuda compilation tools, release 13.0, V13.0.88"
        /*0030*/ 	.string	"Build cuda_13.0.r13.0/compiler.36424714_0"
        /*0030*/ 	.string	"-arch sm_100 -m 64 "



//--------------------- .note.nv.cuinfo           --------------------------
	.section	.note.nv.cuinfo,"",@"SHT_NOTE"
	.sectionflags	@"SHF_NOTE_NV_CUINFO"
        /*0018*/ 	.short	0x0002
        /*001a*/ 	.short	0x0064
        /*001c*/ 	.short	0x0082
	.zero		2


//--------------------- .nv.info                  --------------------------
	.section	.nv.info,"",@"SHT_CUDA_INFO"
	.align	4


	//----- nvinfo : EIATTR_REGCOUNT
	.align		4
        /*0000*/ 	.byte	0x04, 0x2f
        /*0002*/ 	.short	(.L_1 - .L_0)
	.align		4
.L_0:
        /*0004*/ 	.word	index@(_Z20naive_softmax_kernelPfS_mm)
        /*0008*/ 	.word	0x00000020


	//----- nvinfo : EIATTR_FRAME_SIZE
	.align		4
.L_1:
        /*000c*/ 	.byte	0x04, 0x11
        /*000e*/ 	.short	(.L_3 - .L_2)
	.align		4
.L_2:
        /*0010*/ 	.word	index@($__internal_2_$__cuda_sm3x_div_rn_noftz_f32_slowpath)
        /*0014*/ 	.word	0x00000000


	//----- nvinfo : EIATTR_FRAME_SIZE
	.align		4
.L_3:
        /*0018*/ 	.byte	0x04, 0x11
        /*001a*/ 	.short	(.L_5 - .L_4)
	.align		4
.L_4:
        /*001c*/ 	.word	index@(_Z20naive_softmax_kernelPfS_mm)
        /*0020*/ 	.word	0x00000000


	//----- nvinfo : EIATTR_REGCOUNT
	.align		4
.L_5:
        /*0024*/ 	.byte	0x04, 0x2f
        /*0026*/ 	.short	(.L_7 - .L_6)
	.align		4
.L_6:
        /*0028*/ 	.word	index@(_Z21online_softmax_kernelPfS_mm)
        /*002c*/ 	.word	0x0000001e


	//----- nvinfo : EIATTR_FRAME_SIZE
	.align		4
.L_7:
        /*0030*/ 	.byte	0x04, 0x11
        /*0032*/ 	.short	(.L_9 - .L_8)
	.align		4
.L_8:
        /*0034*/ 	.word	index@($__internal_1_$__cuda_sm3x_div_rn_noftz_f32_slowpath)
        /*0038*/ 	.word	0x00000000


	//----- nvinfo : EIATTR_FRAME_SIZE
	.align		4
.L_9:
        /*003c*/ 	.byte	0x04, 0x11
        /*003e*/ 	.short	(.L_11 - .L_10)
	.align		4
.L_10:
        /*0040*/ 	.word	index@(_Z21online_softmax_kernelPfS_mm)
        /*0044*/ 	.word	0x00000000


	//----- nvinfo : EIATTR_REGCOUNT
	.align		4
.L_11:
        /*0048*/ 	.byte	0x04, 0x2f
        /*004a*/ 	.short	(.L_13 - .L_12)
	.align		4
.L_12:
        /*004c*/ 	.word	index@(_Z30block_reduction_softmax_kernelPfS_mm)
        /*0050*/ 	.word	0x0000001e


	//----- nvinfo : EIATTR_FRAME_SIZE
	.align		4
.L_13:
        /*0054*/ 	.byte	0x04, 0x11
        /*0056*/ 	.short	(.L_15 - .L_14)
	.align		4
.L_14:
        /*0058*/ 	.word	index@($__internal_0_$__cuda_sm3x_div_rn_noftz_f32_slowpath)
        /*005c*/ 	.word	0x00000000


	//----- nvinfo : EIATTR_FRAME_SIZE
	.align		4
.L_15:
        /*0060*/ 	.byte	0x04, 0x11
        /*0062*/ 	.short	(.L_17 - .L_16)
	.align		4
.L_16:
        /*0064*/ 	.word	index@(_Z30block_reduction_softmax_kernelPfS_mm)
        /*0068*/ 	.word	0x00000000


	//----- nvinfo : EIATTR_MIN_STACK_SIZE
	.align		4
.L_17:
        /*006c*/ 	.byte	0x04, 0x12
        /*006e*/ 	.short	(.L_19 - .L_18)
	.align		4
.L_18:
        /*0070*/ 	.word	index@(_Z30block_reduction_softmax_kernelPfS_mm)
        /*0074*/ 	.word	0x00000000


	//----- nvinfo : EIATTR_MIN_STACK_SIZE
	.align		4
.L_19:
        /*0078*/ 	.byte	0x04, 0x12
        /*007a*/ 	.short	(.L_21 - .L_20)
	.align		4
.L_20:
        /*007c*/ 	.word	index@(_Z21online_softmax_kernelPfS_mm)
        /*0080*/ 	.word	0x00000000


	//----- nvinfo : EIATTR_MIN_STACK_SIZE
	.align		4
.L_21:
        /*0084*/ 	.byte	0x04, 0x12
        /*0086*/ 	.short	(.L_23 - .L_22)
	.align		4
.L_22:
        /*0088*/ 	.word	index@(_Z20naive_softmax_kernelPfS_mm)
        /*008c*/ 	.word	0x00000000
.L_23:


//--------------------- .nv.compat                --------------------------
	.section	.nv.compat,"",@"SHT_CUDA_COMPAT_INFO"
	.align	4
        /*0000*/ 	.byte	0x02, 0x09, 0x00, 0x00, 0x02, 0x02, 0x01, 0x00, 0x02, 0x05, 0x05, 0x00, 0x03, 0x07, 0x01, 0x01
        /*0010*/ 	.byte	0x02, 0x03, 0x00, 0x00, 0x02, 0x06, 0x01, 0x00, 0x04, 0x0b, 0x08, 0x00, 0x01, 0x00, 0x00, 0x00
        /*0020*/ 	.byte	0x00, 0x00, 0x00, 0x00


//--------------------- .nv.info._Z30block_reduction_softmax_kernelPfS_mm --------------------------
	.section	.nv.info._Z30block_reduction_softmax_kernelPfS_mm,"",@"SHT_CUDA_INFO"
	.sectionflags	@""
	.align	4


	//----- nvinfo : EIATTR_CUDA_API_VERSION
	.align		4
        /*0000*/ 	.byte	0x04, 0x37
        /*0002*/ 	.short	(.L_25 - .L_24)
.L_24:
        /*0004*/ 	.word	0x00000082


	//----- nvinfo : EIATTR_KPARAM_INFO
	.align		4
.L_25:
        /*0008*/ 	.byte	0x04, 0x17
        /*000a*/ 	.short	(.L_27 - .L_26)
.L_26:
        /*000c*/ 	.word	0x00000000
        /*0010*/ 	.short	0x0003
        /*0012*/ 	.short	0x0018
        /*0014*/ 	.byte	0x00, 0xf0, 0x21, 0x00


	//----- nvinfo : EIATTR_KPARAM_INFO
	.align		4
.L_27:
        /*0018*/ 	.byte	0x04, 0x17
        /*001a*/ 	.short	(.L_29 - .L_28)
.L_28:
        /*001c*/ 	.word	0x00000000
        /*0020*/ 	.short	0x0002
        /*0022*/ 	.short	0x0010
        /*0024*/ 	.byte	0x00, 0xf0, 0x21, 0x00


	//----- nvinfo : EIATTR_KPARAM_INFO
	.align		4
.L_29:
        /*0028*/ 	.byte	0x04, 0x17
        /*002a*/ 	.short	(.L_31 - .L_30)
.L_30:
        /*002c*/ 	.word	0x00000000
        /*0030*/ 	.short	0x0001
        /*0032*/ 	.short	0x0008
        /*0034*/ 	.byte	0x00, 0xf5, 0x21, 0x00


	//----- nvinfo : EIATTR_KPARAM_INFO
	.align		4
.L_31:
        /*0038*/ 	.byte	0x04, 0x17
        /*003a*/ 	.short	(.L_33 - .L_32)
.L_32:
        /*003c*/ 	.word	0x00000000
        /*0040*/ 	.short	0x0000
        /*0042*/ 	.short	0x0000
        /*0044*/ 	.byte	0x00, 0xf5, 0x21, 0x00


	//----- nvinfo : EIATTR_SPARSE_MMA_MASK
	.align		4
.L_33:
        /*0048*/ 	.byte	0x03, 0x50
        /*004a*/ 	.short	0x0000


	//----- nvinfo : EIATTR_MAXREG_COUNT
	.align		4
        /*004c*/ 	.byte	0x03, 0x1b
        /*004e*/ 	.short	0x00ff


	//----- nvinfo : EIATTR_NUM_BARRIERS
	.align		4
        /*0050*/ 	.byte	0x02, 0x4c
        /*0052*/ 	.byte	0x01
	.zero		1


	//----- nvinfo : EIATTR_MERCURY_ISA_VERSION
	.align		4
        /*0054*/ 	.byte	0x03, 0x5f
        /*0056*/ 	.short	0x0101


	//----- nvinfo : EIATTR_VRC_CTA_INIT_COUNT
	.align		4
        /*0058*/ 	.byte	0x02, 0x4a
	.zero		1
	.zero		1


	//----- nvinfo : EIATTR_EXIT_INSTR_OFFSETS
	.align		4
        /*005c*/ 	.byte	0x04, 0x1c
        /*005e*/ 	.short	(.L_35 - .L_34)


	//   ....[0]....
.L_34:
        /*0060*/ 	.word	0x000018e0


	//   ....[1]....
        /*0064*/ 	.word	0x00002350


	//   ....[2]....
        /*0068*/ 	.word	0x00002960


	//   ....[3]....
        /*006c*/ 	.word	0x000029d0


	//   ....[4]....
        /*0070*/ 	.word	0x00002c30


	//----- nvinfo : EIATTR_CRS_STACK_SIZE
	.align		4
.L_35:
        /*0074*/ 	.byte	0x04, 0x1e
        /*0076*/ 	.short	(.L_37 - .L_36)
.L_36:
        /*0078*/ 	.word	0x00000000


	//----- nvinfo : EIATTR_CBANK_PARAM_SIZE
	.align		4
.L_37:
        /*007c*/ 	.byte	0x03, 0x19
        /*007e*/ 	.short	0x0020


	//----- nvinfo : EIATTR_PARAM_CBANK
	.align		4
        /*0080*/ 	.byte	0x04, 0x0a
        /*0082*/ 	.short	(.L_39 - .L_38)
	.align		4
.L_38:
        /*0084*/ 	.word	index@(.nv.constant0._Z30block_reduction_softmax_kernelPfS_mm)
        /*0088*/ 	.short	0x0380
        /*008a*/ 	.short	0x0020


	//----- nvinfo : EIATTR_SW_WAR
	.align		4
.L_39:
        /*008c*/ 	.byte	0x04, 0x36
        /*008e*/ 	.short	(.L_41 - .L_40)
.L_40:
        /*0090*/ 	.word	0x00000008
.L_41:


//--------------------- .nv.info._Z21online_softmax_kernelPfS_mm --------------------------
	.section	.nv.info._Z21online_softmax_kernelPfS_mm,"",@"SHT_CUDA_INFO"
	.sectionflags	@""
	.align	4


	//----- nvinfo : EIATTR_CUDA_API_VERSION
	.align		4
        /*0000*/ 	.byte	0x04, 0x37
        /*0002*/ 	.short	(.L_43 - .L_42)
.L_42:
        /*0004*/ 	.word	0x00000082


	//----- nvinfo : EIATTR_KPARAM_INFO
	.align		4
.L_43:
        /*0008*/ 	.byte	0x04, 0x17
        /*000a*/ 	.short	(.L_45 - .L_44)
.L_44:
        /*000c*/ 	.word	0x00000000
        /*0010*/ 	.short	0x0003
        /*0012*/ 	.short	0x0018
        /*0014*/ 	.byte	0x00, 0xf0, 0x21, 0x00


	//----- nvinfo : EIATTR_KPARAM_INFO
	.align		4
.L_45:
        /*0018*/ 	.byte	0x04, 0x17
        /*001a*/ 	.short	(.L_47 - .L_46)
.L_46:
        /*001c*/ 	.word	0x00000000
        /*0020*/ 	.short	0x0002
        /*0022*/ 	.short	0x0010
        /*0024*/ 	.byte	0x00, 0xf0, 0x21, 0x00


	//----- nvinfo : EIATTR_KPARAM_INFO
	.align		4
.L_47:
        /*0028*/ 	.byte	0x04, 0x17
        /*002a*/ 	.short	(.L_49 - .L_48)
.L_48:
        /*002c*/ 	.word	0x00000000
        /*0030*/ 	.short	0x0001
        /*0032*/ 	.short	0x0008
        /*0034*/ 	.byte	0x00, 0xf5, 0x21, 0x00


	//----- nvinfo : EIATTR_KPARAM_INFO
	.align		4
.L_49:
        /*0038*/ 	.byte	0x04, 0x17
        /*003a*/ 	.short	(.L_51 - .L_50)
.L_50:
        /*003c*/ 	.word	0x00000000
        /*0040*/ 	.short	0x0000
        /*0042*/ 	.short	0x0000
        /*0044*/ 	.byte	0x00, 0xf5, 0x21, 0x00


	//----- nvinfo : EIATTR_SPARSE_MMA_MASK
	.align		4
.L_51:
        /*0048*/ 	.byte	0x03, 0x50
        /*004a*/ 	.short	0x0000


	//----- nvinfo : EIATTR_MAXREG_COUNT
	.align		4
        /*004c*/ 	.byte	0x03, 0x1b
        /*004e*/ 	.short	0x00ff


	//----- nvinfo : EIATTR_MERCURY_ISA_VERSION
	.align		4
        /*0050*/ 	.byte	0x03, 0x5f
        /*0052*/ 	.short	0x0101


	//----- nvinfo : EIATTR_VRC_CTA_INIT_COUNT
	.align		4
        /*0054*/ 	.byte	0x02, 0x4a
	.zero		1
	.zero		1


	//----- nvinfo : EIATTR_EXIT_INSTR_OFFSETS
	.align		4
        /*0058*/ 	.byte	0x04, 0x1c
        /*005a*/ 	.short	(.L_53 - .L_52)


	//   ....[0]....
.L_52:
        /*005c*/ 	.word	0x00000080


	//   ....[1]....
        /*0060*/ 	.word	0x000014f0


	//   ....[2]....
        /*0064*/ 	.word	0x00002470


	//   ....[3]....
        /*0068*/ 	.word	0x00002c70


	//   ....[4]....
        /*006c*/ 	.word	0x00003110


	//   ....[5]....
        /*0070*/ 	.word	0x00003370


	//----- nvinfo : EIATTR_CRS_STACK_SIZE
	.align		4
.L_53:
        /*0074*/ 	.byte	0x04, 0x1e
        /*0076*/ 	.short	(.L_55 - .L_54)
.L_54:
        /*0078*/ 	.word	0x00000000


	//----- nvinfo : EIATTR_CBANK_PARAM_SIZE
	.align		4
.L_55:
        /*007c*/ 	.byte	0x03, 0x19
        /*007e*/ 	.short	0x0020


	//----- nvinfo : EIATTR_PARAM_CBANK
	.align		4
        /*0080*/ 	.byte	0x04, 0x0a
        /*0082*/ 	.short	(.L_57 - .L_56)
	.align		4
.L_56:
        /*0084*/ 	.word	index@(.nv.constant0._Z21online_softmax_kernelPfS_mm)
        /*0088*/ 	.short	0x0380
        /*008a*/ 	.short	0x0020


	//----- nvinfo : EIATTR_SW_WAR
	.align		4
.L_57:
        /*008c*/ 	.byte	0x04, 0x36
        /*008e*/ 	.short	(.L_59 - .L_58)
.L_58:
        /*0090*/ 	.word	0x00000008
.L_59:


//--------------------- .nv.info._Z20naive_softmax_kernelPfS_mm --------------------------
	.section	.nv.info._Z20naive_softmax_kernelPfS_mm,"",@"SHT_CUDA_INFO"
	.sectionflags	@""
	.align	4


	//----- nvinfo : EIATTR_CUDA_API_VERSION
	.align		4
        /*0000*/ 	.byte	0x04, 0x37
        /*0002*/ 	.short	(.L_61 - .L_60)
.L_60:
        /*0004*/ 	.word	0x00000082


	//----- nvinfo : EIATTR_KPARAM_INFO
	.align		4
.L_61:
        /*0008*/ 	.byte	0x04, 0x17
        /*000a*/ 	.short	(.L_63 - .L_62)
.L_62:
        /*000c*/ 	.word	0x00000000
        /*0010*/ 	.short	0x0003
        /*0012*/ 	.short	0x0018
        /*0014*/ 	.byte	0x00, 0xf0, 0x21, 0x00


	//----- nvinfo : EIATTR_KPARAM_INFO
	.align		4
.L_63:
        /*0018*/ 	.byte	0x04, 0x17
        /*001a*/ 	.short	(.L_65 - .L_64)
.L_64:
        /*001c*/ 	.word	0x00000000
        /*0020*/ 	.short	0x0002
        /*0022*/ 	.short	0x0010
        /*0024*/ 	.byte	0x00, 0xf0, 0x21, 0x00


	//----- nvinfo : EIATTR_KPARAM_INFO
	.align		4
.L_65:
        /*0028*/ 	.byte	0x04, 0x17
        /*002a*/ 	.short	(.L_67 - .L_66)
.L_66:
        /*002c*/ 	.word	0x00000000
        /*0030*/ 	.short	0x0001
        /*0032*/ 	.short	0x0008
        /*0034*/ 	.byte	0x00, 0xf5, 0x21, 0x00


	//----- nvinfo : EIATTR_KPARAM_INFO
	.align		4
.L_67:
        /*0038*/ 	.byte	0x04, 0x17
        /*003a*/ 	.short	(.L_69 - .L_68)
.L_68:
        /*003c*/ 	.word	0x00000000
        /*0040*/ 	.short	0x0000
        /*0042*/ 	.short	0x0000
        /*0044*/ 	.byte	0x00, 0xf5, 0x21, 0x00


	//----- nvinfo : EIATTR_SPARSE_MMA_MASK
	.align		4
.L_69:
        /*0048*/ 	.byte	0x03, 0x50
        /*004a*/ 	.short	0x0000


	//----- nvinfo : EIATTR_MAXREG_COUNT
	.align		4
        /*004c*/ 	.byte	0x03, 0x1b
        /*004e*/ 	.short	0x00ff


	//----- nvinfo : EIATTR_MERCURY_ISA_VERSION
	.align		4
        /*0050*/ 	.byte	0x03, 0x5f
        /*0052*/ 	.short	0x0101


	//----- nvinfo : EIATTR_VRC_CTA_INIT_COUNT
	.align		4
        /*0054*/ 	.byte	0x02, 0x4a
	.zero		1
	.zero		1


	//----- nvinfo : EIATTR_EXIT_INSTR_OFFSETS
	.align		4
        /*0058*/ 	.byte	0x04, 0x1c
        /*005a*/ 	.short	(.L_71 - .L_70)


	//   ....[0]....
.L_70:
        /*005c*/ 	.word	0x00000080


	//   ....[1]....
        /*0060*/ 	.word	0x00001930


	//   ....[2]....
        /*0064*/ 	.word	0x000028b0


	//   ....[3]....
        /*0068*/ 	.word	0x000030b0


	//   ....[4]....
        /*006c*/ 	.word	0x00003550


	//   ....[5]....
        /*0070*/ 	.word	0x000037b0


	//----- nvinfo : EIATTR_CRS_STACK_SIZE
	.align		4
.L_71:
        /*0074*/ 	.byte	0x04, 0x1e
        /*0076*/ 	.short	(.L_73 - .L_72)
.L_72:
        /*0078*/ 	.word	0x00000000


	//----- nvinfo : EIATTR_CBANK_PARAM_SIZE
	.align		4
.L_73:
        /*007c*/ 	.byte	0x03, 0x19
        /*007e*/ 	.short	0x0020


	//----- nvinfo : EIATTR_PARAM_CBANK
	.align		4
        /*0080*/ 	.byte	0x04, 0x0a
        /*0082*/ 	.short	(.L_75 - .L_74)
	.align		4
.L_74:
        /*0084*/ 	.word	index@(.nv.constant0._Z20naive_softmax_kernelPfS_mm)
        /*0088*/ 	.short	0x0380
        /*008a*/ 	.short	0x0020


	//----- nvinfo : EIATTR_SW_WAR
	.align		4
.L_75:
        /*008c*/ 	.byte	0x04, 0x36
        /*008e*/ 	.short	(.L_77 - .L_76)
.L_76:
        /*0090*/ 	.word	0x00000008
.L_77:


//--------------------- .nv.callgraph             --------------------------
	.section	.nv.callgraph,"",@"SHT_CUDA_CALLGRAPH"
	.align	4
	.sectionentsize	8
	.align		4
        /*0000*/ 	.word	0x00000000
	.align		4
        /*0004*/ 	.word	0xffffffff
	.align		4
        /*0008*/ 	.word	0x00000000
	.align		4
        /*000c*/ 	.word	0xfffffffe
	.align		4
        /*0010*/ 	.word	0x00000000
	.align		4
        /*0014*/ 	.word	0xfffffffd
	.align		4
        /*0018*/ 	.word	0x00000000
	.align		4
        /*001c*/ 	.word	0xfffffffc


//--------------------- .text._Z30block_reduction_softmax_kernelPfS_mm --------------------------
	.section	.text._Z30block_reduction_softmax_kernelPfS_mm,"ax",@progbits
	.align	128
        .global         _Z30block_reduction_softmax_kernelPfS_mm
        .type           _Z30block_reduction_softmax_kernelPfS_mm,@function
        .size           _Z30block_reduction_softmax_kernelPfS_mm,(.L_x_179 - _Z30block_reduction_softmax_kernelPfS_mm)
        .other          _Z30block_reduction_softmax_kernelPfS_mm,@"STO_CUDA_ENTRY STV_DEFAULT"
_Z30block_reduction_softmax_kernelPfS_mm:
.text._Z30block_reduction_softmax_kernelPfS_mm:
[----:B------:R-:W-:Y:S01]  /*0000*/  LDC R1, c[0x0][0x37c] ;  /* 0x0000df00ff017b82 */ /* 0x000fe20000000800 */
[----:B------:R-:W0:Y:S07]  /*0010*/  LDCU.64 UR4, c[0x0][0x398] ;  /* 0x00007300ff0477ac */ /* 0x000e2e0008000a00 */
[----:B------:R-:W1:Y:S01]  /*0020*/  S2UR UR8, SR_CTAID.X ;  /* 0x00000000000879c3 */ /* 0x000e620000002500 */
[----:B------:R-:W-:Y:S02]  /*0030*/  HFMA2 R12, -RZ, RZ, 0, 0 ;  /* 0x00000000ff0c7431 */ /* 0x000fe400000001ff */
[----:B------:R-:W-:Y:S01]  /*0040*/  IMAD.MOV.U32 R16, RZ, RZ, -0x800000 ;  /* 0xff800000ff107424 */ /* 0x000fe200078e00ff */
[----:B------:R-:W2:Y:S01]  /*0050*/  LDCU.64 UR6, c[0x0][0x358] ;  /* 0x00006b00ff0677ac */ /* 0x000ea20008000a00 */
[----:B0-----:R-:W-:Y:S01]  /*0060*/  MOV R2, UR4 ;  /* 0x0000000400027c02 */ /* 0x001fe20008000f00 */
[----:B------:R-:W-:-:S03]  /*0070*/  IMAD.U32 R10, RZ, RZ, UR5 ;  /* 0x00000005ff0a7e24 */ /* 0x000fc6000f8e00ff */
[----:B------:R-:W-:-:S04]  /*0080*/  IADD3 R4, P1, PT, R2, 0x3ff, RZ ;  /* 0x000003ff02047810 */ /* 0x000fc80007f3e0ff */
[----:B------:R-:W-:Y:S02]  /*0090*/  ISETP.GE.U32.AND P0, PT, R4, 0x400, PT ;  /* 0x000004000400780c */ /* 0x000fe40003f06070 */
[----:B------:R-:W-:-:S04]  /*00a0*/  IADD3.X R11, PT, PT, RZ, R10, RZ, P1, !PT ;  /* 0x0000000aff0b7210 */ /* 0x000fc80000ffe4ff */
[----:B------:R-:W-:Y:S02]  /*00b0*/  ISETP.GE.U32.AND.EX P0, PT, R11, RZ, PT, P0 ;  /* 0x000000ff0b00720c */ /* 0x000fe40003f06100 */
[--C-:B------:R-:W-:Y:S02]  /*00c0*/  SHF.R.U64 R19, R4, 0xa, R11.reuse ;  /* 0x0000000a04137819 */ /* 0x100fe4000000120b */
[----:B------:R-:W-:-:S09]  /*00d0*/  SHF.R.U32.HI R0, RZ, 0xa, R11 ;  /* 0x0000000aff007819 */ /* 0x000fd2000001160b */
[----:B-12---:R-:W-:Y:S05]  /*00e0*/  @!P0 BRA `(.L_x_0) ;  /* 0x0000000c00c08947 */ /* 0x006fea0003800000 */
[C---:B------:R-:W-:Y:S01]  /*00f0*/  IADD3 R3, P1, PT, R19.reuse, -0x1, RZ ;  /* 0xffffffff13037810 */ /* 0x040fe20007f3e0ff */
[----:B------:R-:W0:Y:S01]  /*0100*/  S2R R6, SR_TID.X ;  /* 0x0000000000067919 */ /* 0x000e220000002100 */
[----:B------:R-:W-:Y:S02]  /*0110*/  LOP3.LUT R22, R19, 0x3, RZ, 0xc0, !PT ;  /* 0x0000000313167812 */ /* 0x000fe400078ec0ff */
[----:B------:R-:W-:Y:S02]  /*0120*/  CS2R R20, SRZ ;  /* 0x0000000000147805 */ /* 0x000fe4000001ff00 */
[----:B------:R-:W-:Y:S01]  /*0130*/  ISETP.GE.U32.AND P0, PT, R3, 0x3, PT ;  /* 0x000000030300780c */ /* 0x000fe20003f06070 */
[----:B------:R-:W-:Y:S01]  /*0140*/  IMAD.MOV.U32 R12, RZ, RZ, RZ ;  /* 0x000000ffff0c7224 */ /* 0x000fe200078e00ff */
[----:B------:R-:W-:Y:S01]  /*0150*/  IADD3.X R3, PT, PT, R0, -0x1, RZ, P1, !PT ;  /* 0xffffffff00037810 */ /* 0x000fe20000ffe4ff */
[----:B------:R-:W-:Y:S01]  /*0160*/  IMAD.MOV.U32 R14, RZ, RZ, RZ ;  /* 0x000000ffff0e7224 */ /* 0x000fe200078e00ff */
[----:B------:R-:W-:-:S02]  /*0170*/  MOV R16, 0xff800000 ;  /* 0xff80000000107802 */ /* 0x000fc40000000f00 */
[----:B------:R-:W-:-:S13]  /*0180*/  ISETP.GE.U32.AND.EX P0, PT, R3, RZ, PT, P0 ;  /* 0x000000ff0300720c */ /* 0x000fda0003f06100 */
[----:B------:R-:W-:Y:S05]  /*0190*/  @!P0 BRA `(.L_x_1) ;  /* 0x0000000800a48947 */ /* 0x000fea0003800000 */
[----:B------:R-:W1:Y:S01]  /*01a0*/  LDCU.64 UR4, c[0x0][0x380] ;  /* 0x00007000ff0477ac */ /* 0x000e620008000a00 */
[----:B------:R-:W-:Y:S01]  /*01b0*/  MOV R7, RZ ;  /* 0x000000ff00077202 */ /* 0x000fe20000000f00 */
[----:B------:R-:W-:Y:S01]  /*01c0*/  HFMA2 R15, -RZ, RZ, 0, 0 ;  /* 0x00000000ff0f7431 */ /* 0x000fe200000001ff */
[----:B------:R-:W-:Y:S01]  /*01d0*/  LOP3.LUT R21, R19, 0xfffffffc, RZ, 0xc0, !PT ;  /* 0xfffffffc13157812 */ /* 0x000fe200078ec0ff */
[----:B------:R-:W-:Y:S01]  /*01e0*/  IMAD.MOV.U32 R12, RZ, RZ, RZ ;  /* 0x000000ffff0c7224 */ /* 0x000fe200078e00ff */
[----:B------:R-:W-:Y:S01]  /*01f0*/  LOP3.LUT R14, R0, 0x3fffff, RZ, 0xc0, !PT ;  /* 0x003fffff000e7812 */ /* 0x000fe200078ec0ff */
[----:B0-----:R-:W-:Y:S01]  /*0200*/  IMAD.WIDE.U32 R8, R2, UR8, R6 ;  /* 0x0000000802087c25 */ /* 0x001fe2000f8e0006 */
[----:B------:R-:W-:Y:S01]  /*0210*/  MOV R16, 0xff800000 ;  /* 0xff80000000107802 */ /* 0x000fe20000000f00 */
[----:B------:R-:W0:Y:S02]  /*0220*/  LDC.64 R2, c[0x0][0x398] ;  /* 0x0000e600ff027b82 */ /* 0x000e240000000a00 */
[----:B------:R-:W-:-:S02]  /*0230*/  IMAD R9, R10, UR8, R9 ;  /* 0x000000080a097c24 */ /* 0x000fc4000f8e0209 */
[----:B------:R-:W-:Y:S02]  /*0240*/  IMAD.MOV.U32 R17, RZ, RZ, R6 ;  /* 0x000000ffff117224 */ /* 0x000fe400078e0006 */
[----:B------:R-:W-:Y:S01]  /*0250*/  IMAD.MOV.U32 R13, RZ, RZ, R21 ;  /* 0x000000ffff0d7224 */ /* 0x000fe200078e0015 */
[----:B-1----:R-:W-:-:S04]  /*0260*/  LEA R5, P0, R8, UR4, 0x2 ;  /* 0x0000000408057c11 */ /* 0x002fc8000f8010ff */
[----:B------:R-:W-:Y:S02]  /*0270*/  LEA.HI.X R9, R8, UR5, R9, 0x2, P0 ;  /* 0x0000000508097c11 */ /* 0x000fe400080f1409 */
[----:B------:R-:W-:Y:S02]  /*0280*/  IADD3 R8, P0, PT, R5, 0x2000, RZ ;  /* 0x0000200005087810 */ /* 0x000fe40007f1e0ff */
[----:B------:R-:W-:-:S03]  /*0290*/  MOV R5, R14 ;  /* 0x0000000e00057202 */ /* 0x000fc60000000f00 */
[----:B------:R-:W-:-:S08]  /*02a0*/  IMAD.X R9, RZ, RZ, R9, P0 ;  /* 0x000000ffff097224 */ /* 0x000fd000000e0609 */
.L_x_18:
[----:B0-----:R-:W-:Y:S01]  /*02b0*/  MOV R10, R3 ;  /* 0x00000003000a7202 */ /* 0x001fe20000000f00 */
[----:B------:R-:W-:Y:S01]  /*02c0*/  BSSY.RECONVERGENT B0, `(.L_x_2) ;  /* 0x0000025000007945 */ /* 0x000fe20003800200 */
[----:B------:R-:W-:Y:S02]  /*02d0*/  ISETP.GE.U32.AND P1, PT, R17, R2, PT ;  /* 0x000000021100720c */ /* 0x000fe40003f26070 */
[----:B------:R-:W-:Y:S02]  /*02e0*/  IADD3 R13, P0, PT, R13, -0x4, RZ ;  /* 0xfffffffc0d0d7810 */ /* 0x000fe40007f1e0ff */
[----:B------:R-:W-:Y:S02]  /*02f0*/  ISETP.GE.U32.AND.EX P1, PT, R15, R10, PT, P1 ;  /* 0x0000000a0f00720c */ /* 0x000fe40003f26110 */
[----:B------:R-:W-:Y:S02]  /*0300*/  IADD3.X R5, PT, PT, R5, -0x1, RZ, P0, !PT ;  /* 0xffffffff05057810 */ /* 0x000fe400007fe4ff */
[----:B------:R-:W-:-:S04]  /*0310*/  ISETP.NE.U32.AND P0, PT, R13, RZ, PT ;  /* 0x000000ff0d00720c */ /* 0x000fc80003f05070 */
[----:B------:R-:W-:-:S05]  /*0320*/  ISETP.NE.AND.EX P0, PT, R5, RZ, PT, P0 ;  /* 0x000000ff0500720c */ /* 0x000fca0003f05300 */
[----:B------:R-:W-:Y:S08]  /*0330*/  @P1 BRA `(.L_x_3) ;  /* 0x0000000000741947 */ /* 0x000ff00003800000 */
[----:B------:R-:W2:Y:S01]  /*0340*/  LDG.E R23, desc[UR6][R8.64+-0x2000] ;  /* 0xffe0000608177981 */ /* 0x000ea2000c1e1900 */
[----:B------:R-:W-:Y:S01]  /*0350*/  BSSY.RECONVERGENT B1, `(.L_x_4) ;  /* 0x0000011000017945 */ /* 0x000fe20003800200 */
[----:B------:R-:W-:Y:S01]  /*0360*/  IMAD.MOV.U32 R18, RZ, RZ, 0x3bbb989d ;  /* 0x3bbb989dff127424 */ /* 0x000fe200078e00ff */
[----:B--2---:R-:W-:-:S13]  /*0370*/  FSETP.GT.AND P1, PT, R23, R16, PT ;  /* 0x000000101700720b */ /* 0x004fda0003f24000 */
[----:B------:R-:W-:Y:S05]  /*0380*/  @!P1 BRA `(.L_x_5) ;  /* 0x0000000000349947 */ /* 0x000fea0003800000 */
[----:B------:R-:W-:Y:S02]  /*0390*/  HFMA2 R25, -RZ, RZ, 0.96630859375, -0.0022525787353515625 ;  /* 0x3bbb989dff197431 */ /* 0x000fe400000001ff */
[----:B------:R-:W-:Y:S01]  /*03a0*/  FADD R16, R16, -R23 ;  /* 0x8000001710107221 */ /* 0x000fe20000000000 */
[----:B------:R-:W-:-:S03]  /*03b0*/  IMAD.MOV.U32 R27, RZ, RZ, 0x437c0000 ;  /* 0x437c0000ff1b7424 */ /* 0x000fc600078e00ff */
[----:B------:R-:W-:-:S04]  /*03c0*/  FFMA.SAT R24, R16, R25, 0.5 ;  /* 0x3f00000010187423 */ /* 0x000fc80000002019 */
[----:B------:R-:W-:-:S04]  /*03d0*/  FFMA.RM R24, R24, R27, 12582913 ;  /* 0x4b40000118187423 */ /* 0x000fc8000000401b */
[C---:B------:R-:W-:Y:S01]  /*03e0*/  FADD R25, R24.reuse, -12583039 ;  /* 0xcb40007f18197421 */ /* 0x040fe20000000000 */
[----:B------:R-:W-:-:S03]  /*03f0*/  SHF.L.U32 R24, R24, 0x17, RZ ;  /* 0x0000001718187819 */ /* 0x000fc600000006ff */
[----:B------:R-:W-:-:S04]  /*0400*/  FFMA R25, R16, 1.4426950216293334961, -R25 ;  /* 0x3fb8aa3b10197823 */ /* 0x000fc80000000819 */
[----:B------:R-:W-:Y:S01]  /*0410*/  FFMA R25, R16, 1.925963033500011079e-08, R25 ;  /* 0x32a5706010197823 */ /* 0x000fe20000000019 */
[----:B------:R-:W-:-:S05]  /*0420*/  IMAD.MOV.U32 R16, RZ, RZ, R23 ;  /* 0x000000ffff107224 */ /* 0x000fca00078e0017 */
[----:B------:R-:W0:Y:S02]  /*0430*/  MUFU.EX2 R25, R25 ;  /* 0x0000001900197308 */ /* 0x000e240000000800 */
[----:B0-----:R-:W-:-:S04]  /*0440*/  FMUL R27, R24, R25 ;  /* 0x00000019181b7220 */ /* 0x001fc80000400000 */
[----:B------:R-:W-:-:S07]  /*0450*/  FMUL R12, R12, R27 ;  /* 0x0000001b0c0c7220 */ /* 0x000fce0000400000 */
.L_x_5:
[----:B------:R-:W-:Y:S05]  /*0460*/  BSYNC.RECONVERGENT B1 ;  /* 0x0000000000017941 */ /* 0x000fea0003800200 */
.L_x_4:
[----:B------:R-:W-:Y:S01]  /*0470*/  FADD R23, -R16, R23 ;  /* 0x0000001710177221 */ /* 0x000fe20000000100 */
[----:B------:R-:W-:-:S03]  /*0480*/  MOV R25, 0x437c0000 ;  /* 0x437c000000197802 */ /* 0x000fc60000000f00 */
[----:B------:R-:W-:-:S04]  /*0490*/  FFMA.SAT R18, R23, R18, 0.5 ;  /* 0x3f00000017127423 */ /* 0x000fc80000002012 */
[----:B------:R-:W-:-:S04]  /*04a0*/  FFMA.RM R18, R18, R25, 12582913 ;  /* 0x4b40000112127423 */ /* 0x000fc80000004019 */
[----:B------:R-:W-:-:S04]  /*04b0*/  FADD R24, R18, -12583039 ;  /* 0xcb40007f12187421 */ /* 0x000fc80000000000 */
[----:B------:R-:W-:-:S04]  /*04c0*/  FFMA R24, R23, 1.4426950216293334961, -R24 ;  /* 0x3fb8aa3b17187823 */ /* 0x000fc80000000818 */
[----:B------:R-:W-:Y:S01]  /*04d0*/  FFMA R24, R23, 1.925963033500011079e-08, R24 ;  /* 0x32a5706017187823 */ /* 0x000fe20000000018 */
[----:B------:R-:W-:-:S05]  /*04e0*/  IMAD.SHL.U32 R23, R18, 0x800000, RZ ;  /* 0x0080000012177824 */ /* 0x000fca00078e00ff */
[----:B------:R-:W0:Y:S02]  /*04f0*/  MUFU.EX2 R24, R24 ;  /* 0x0000001800187308 */ /* 0x000e240000000800 */
[----:B0-----:R-:W-:-:S07]  /*0500*/  FFMA R12, R23, R24, R12 ;  /* 0x00000018170c7223 */ /* 0x001fce000000000c */
.L_x_3:
[----:B------:R-:W-:Y:S05]  /*0510*/  BSYNC.RECONVERGENT B0 ;  /* 0x0000000000007941 */ /* 0x000fea0003800200 */
.L_x_2:
[----:B------:R-:W-:Y:S01]  /*0520*/  IADD3 R23, P2, PT, R17, 0x400, RZ ;  /* 0x0000040011177810 */ /* 0x000fe20007f5e0ff */
[----:B------:R-:W-:Y:S03]  /*0530*/  BSSY.RECONVERGENT B0, `(.L_x_6) ;  /* 0x0000022000007945 */ /* 0x000fe60003800200 */
[----:B------:R-:W-:Y:S02]  /*0540*/  ISETP.GE.U32.AND P1, PT, R23, R2, PT ;  /* 0x000000021700720c */ /* 0x000fe40003f26070 */
[----:B------:R-:W-:-:S04]  /*0550*/  IADD3.X R23, PT, PT, RZ, R15, RZ, P2, !PT ;  /* 0x0000000fff177210 */ /* 0x000fc800017fe4ff */
[----:B------:R-:W-:-:S13]  /*0560*/  ISETP.GE.U32.AND.EX P1, PT, R23, R10, PT, P1 ;  /* 0x0000000a1700720c */ /* 0x000fda0003f26110 */
[----:B------:R-:W-:Y:S05]  /*0570*/  @P1 BRA `(.L_x_7) ;  /* 0x0000000000741947 */ /* 0x000fea0003800000 */
        /* <DEDUP_REMOVED lines=18> */
.L_x_9:
[----:B------:R-:W-:Y:S05]  /*06a0*/  BSYNC.RECONVERGENT B1 ;  /* 0x0000000000017941 */ /* 0x000fea0003800200 */
.L_x_8:
        /* <DEDUP_REMOVED lines=10> */
.L_x_7:
[----:B------:R-:W-:Y:S05]  /*0750*/  BSYNC.RECONVERGENT B0 ;  /* 0x0000000000007941 */ /* 0x000fea0003800200 */
.L_x_6:
        /* <DEDUP_REMOVED lines=24> */
.L_x_13:
[----:B------:R-:W-:Y:S05]  /*08e0*/  BSYNC.RECONVERGENT B1 ;  /* 0x0000000000017941 */ /* 0x000fea0003800200 */
.L_x_12:
        /* <DEDUP_REMOVED lines=10> */
.L_x_11:
[----:B------:R-:W-:Y:S05]  /*0990*/  BSYNC.RECONVERGENT B0 ;  /* 0x0000000000007941 */ /* 0x000fea0003800200 */
.L_x_10:
        /* <DEDUP_REMOVED lines=24> */
.L_x_17:
[----:B------:R-:W-:Y:S05]  /*0b20*/  BSYNC.RECONVERGENT B1 ;  /* 0x0000000000017941 */ /* 0x000fea0003800200 */
.L_x_16:
        /* <DEDUP_REMOVED lines=10> */
.L_x_15:
[----:B------:R-:W-:Y:S05]  /*0bd0*/  BSYNC.RECONVERGENT B0 ;  /* 0x0000000000007941 */ /* 0x000fea0003800200 */
.L_x_14:
[----:B------:R-:W-:Y:S02]  /*0be0*/  IADD3 R17, P1, PT, R17, 0x1000, RZ ;  /* 0x0000100011117810 */ /* 0x000fe40007f3e0ff */
[----:B------:R-:W-:-:S03]  /*0bf0*/  IADD3 R8, P2, PT, R8, 0x4000, RZ ;  /* 0x0000400008087810 */ /* 0x000fc60007f5e0ff */
[----:B------:R-:W-:Y:S01]  /*0c00*/  IMAD.X R15, RZ, RZ, R15, P1 ;  /* 0x000000ffff0f7224 */ /* 0x000fe200008e060f */
[----:B------:R-:W-:Y:S01]  /*0c10*/  IADD3.X R9, PT, PT, RZ, R9, RZ, P2, !PT ;  /* 0x00000009ff097210 */ /* 0x000fe200017fe4ff */
[----:B------:R-:W-:Y:S08]  /*0c20*/  @P0 BRA `(.L_x_18) ;  /* 0xfffffff400a00947 */ /* 0x000ff0000383ffff */
.L_x_1:
[----:B------:R-:W-:-:S04]  /*0c30*/  ISETP.NE.U32.AND P0, PT, R22, RZ, PT ;  /* 0x000000ff1600720c */ /* 0x000fc80003f05070 */
[----:B------:R-:W-:-:S13]  /*0c40*/  ISETP.NE.AND.EX P0, PT, R20, RZ, PT, P0 ;  /* 0x000000ff1400720c */ /* 0x000fda0003f05300 */
[----:B------:R-:W-:Y:S05]  /*0c50*/  @!P0 BRA `(.L_x_0) ;  /* 0x0000000000e48947 */ /* 0x000fea0003800000 */
[----:B------:R-:W1:Y:S01]  /*0c60*/  LDCU.64 UR4, c[0x0][0x380] ;  /* 0x00007000ff0477ac */ /* 0x000e620008000a00 */
[C---:B------:R-:W-:Y:S01]  /*0c70*/  SHF.L.U64.HI R15, R21.reuse, 0xa, R14 ;  /* 0x0000000a150f7819 */ /* 0x040fe2000001020e */
[----:B------:R-:W2:Y:S01]  /*0c80*/  LDC.64 R8, c[0x0][0x398] ;  /* 0x0000e600ff087b82 */ /* 0x000ea20000000a00 */
[----:B------:R-:W-:-:S04]  /*0c90*/  SHF.L.U32 R14, R21, 0xa, RZ ;  /* 0x0000000a150e7819 */ /* 0x000fc800000006ff */
[----:B0-----:R-:W-:Y:S01]  /*0ca0*/  LOP3.LUT R5, R14, R6, RZ, 0xfc, !PT ;  /* 0x000000060e057212 */ /* 0x001fe200078efcff */
[----:B------:R-:W-:-:S03]  /*0cb0*/  IMAD.WIDE.U32 R2, R2, UR8, R14 ;  /* 0x0000000802027c25 */ /* 0x000fc6000f8e000e */
[----:B------:R-:W-:Y:S01]  /*0cc0*/  IADD3 R7, P0, PT, R6, R2, RZ ;  /* 0x0000000206077210 */ /* 0x000fe20007f1e0ff */
[----:B------:R-:W-:-:S04]  /*0cd0*/  IMAD R2, R10, UR8, R3 ;  /* 0x000000080a027c24 */ /* 0x000fc8000f8e0203 */
[----:B------:R-:W-:Y:S01]  /*0ce0*/  IMAD.X R2, RZ, RZ, R2, P0 ;  /* 0x000000ffff027224 */ /* 0x000fe200000e0602 */
[----:B-1----:R-:W-:-:S04]  /*0cf0*/  LEA R3, P1, R7, UR4, 0x2 ;  /* 0x0000000407037c11 */ /* 0x002fc8000f8210ff */
[----:B------:R-:W-:-:S09]  /*0d00*/  LEA.HI.X R7, R7, UR5, R2, 0x2, P1 ;  /* 0x0000000507077c11 */ /* 0x000fd200088f1402 */
.L_x_23:
[----:B------:R-:W-:Y:S01]  /*0d10*/  IADD3 R22, P0, PT, R22, -0x1, RZ ;  /* 0xffffffff16167810 */ /* 0x000fe20007f1e0ff */
[----:B--2---:R-:W-:Y:S01]  /*0d20*/  IMAD.MOV.U32 R10, RZ, RZ, R9 ;  /* 0x000000ffff0a7224 */ /* 0x004fe200078e0009 */
[----:B------:R-:W-:Y:S01]  /*0d30*/  MOV R2, R8 ;  /* 0x0000000800027202 */ /* 0x000fe20000000f00 */
[----:B------:R-:W-:Y:S01]  /*0d40*/  BSSY.RECONVERGENT B0, `(.L_x_19) ;  /* 0x0000025000007945 */ /* 0x000fe20003800200 */
[----:B------:R-:W-:Y:S02]  /*0d50*/  IADD3.X R20, PT, PT, R20, -0x1, RZ, P0, !PT ;  /* 0xffffffff14147810 */ /* 0x000fe400007fe4ff */
[----:B------:R-:W-:Y:S02]  /*0d60*/  ISETP.GE.U32.AND P0, PT, R5, R2, PT ;  /* 0x000000020500720c */ /* 0x000fe40003f06070 */
[----:B------:R-:W-:Y:S02]  /*0d70*/  ISETP.NE.U32.AND P1, PT, R22, RZ, PT ;  /* 0x000000ff1600720c */ /* 0x000fe40003f25070 */
[----:B------:R-:W-:-:S02]  /*0d80*/  ISETP.GE.U32.AND.EX P0, PT, R15, R10, PT, P0 ;  /* 0x0000000a0f00720c */ /* 0x000fc40003f06100 */
[----:B------:R-:W-:-:S11]  /*0d90*/  ISETP.NE.AND.EX P1, PT, R20, RZ, PT, P1 ;  /* 0x000000ff1400720c */ /* 0x000fd60003f25310 */
[----:B------:R-:W-:Y:S05]  /*0da0*/  @P0 BRA `(.L_x_20) ;  /* 0x0000000000780947 */ /* 0x000fea0003800000 */
[----:B------:R-:W-:-:S05]  /*0db0*/  MOV R6, R3 ;  /* 0x0000000300067202 */ /* 0x000fca0000000f00 */
[----:B------:R-:W2:Y:S01]  /*0dc0*/  LDG.E R23, desc[UR6][R6.64] ;  /* 0x0000000606177981 */ /* 0x000ea2000c1e1900 */
[----:B------:R-:W-:Y:S01]  /*0dd0*/  BSSY.RECONVERGENT B1, `(.L_x_21) ;  /* 0x0000011000017945 */ /* 0x000fe20003800200 */
[----:B------:R-:W-:Y:S01]  /*0de0*/  IMAD.MOV.U32 R13, RZ, RZ, 0x3bbb989d ;  /* 0x3bbb989dff0d7424 */ /* 0x000fe200078e00ff */
[----:B--2---:R-:W-:-:S13]  /*0df0*/  FSETP.GT.AND P0, PT, R23, R16, PT ;  /* 0x000000101700720b */ /* 0x004fda0003f04000 */
[----:B------:R-:W-:Y:S05]  /*0e00*/  @!P0 BRA `(.L_x_22) ;  /* 0x0000000000348947 */ /* 0x000fea0003800000 */
[----:B------:R-:W-:Y:S02]  /*0e10*/  HFMA2 R17, -RZ, RZ, 0.96630859375, -0.0022525787353515625 ;  /* 0x3bbb989dff117431 */ /* 0x000fe400000001ff */
[--C-:B------:R-:W-:Y:S01]  /*0e20*/  FADD R6, R16, -R23.reuse ;  /* 0x8000001710067221 */ /* 0x100fe20000000000 */
[----:B------:R-:W-:Y:S02]  /*0e30*/  IMAD.MOV.U32 R21, RZ, RZ, 0x437c0000 ;  /* 0x437c0000ff157424 */ /* 0x000fe400078e00ff */
[----:B------:R-:W-:Y:S02]  /*0e40*/  IMAD.MOV.U32 R16, RZ, RZ, R23 ;  /* 0x000000ffff107224 */ /* 0x000fe400078e0017 */
[----:B------:R-:W-:-:S04]  /*0e50*/  FFMA.SAT R14, R6, R17, 0.5 ;  /* 0x3f000000060e7423 */ /* 0x000fc80000002011 */
[----:B------:R-:W-:-:S04]  /*0e60*/  FFMA.RM R14, R14, R21, 12582913 ;  /* 0x4b4000010e0e7423 */ /* 0x000fc80000004015 */
[C---:B------:R-:W-:Y:S01]  /*0e70*/  FADD R17, R14.reuse, -12583039 ;  /* 0xcb40007f0e117421 */ /* 0x040fe20000000000 */
[----:B------:R-:W-:-:S03]  /*0e80*/  SHF.L.U32 R14, R14, 0x17, RZ ;  /* 0x000000170e0e7819 */ /* 0x000fc600000006ff */
[----:B------:R-:W-:-:S04]  /*0e90*/  FFMA R17, R6, 1.4426950216293334961, -R17 ;  /* 0x3fb8aa3b06117823 */ /* 0x000fc80000000811 */
[----:B------:R-:W-:-:S06]  /*0ea0*/  FFMA R17, R6, 1.925963033500011079e-08, R17 ;  /* 0x32a5706006117823 */ /* 0x000fcc0000000011 */
[----:B------:R-:W0:Y:S02]  /*0eb0*/  MUFU.EX2 R17, R17 ;  /* 0x0000001100117308 */ /* 0x000e240000000800 */
[----:B0-----:R-:W-:-:S04]  /*0ec0*/  FMUL R21, R14, R17 ;  /* 0x000000110e157220 */ /* 0x001fc80000400000 */
[----:B------:R-:W-:-:S07]  /*0ed0*/  FMUL R12, R12, R21 ;  /* 0x000000150c0c7220 */ /* 0x000fce0000400000 */
.L_x_22:
[----:B------:R-:W-:Y:S05]  /*0ee0*/  BSYNC.RECONVERGENT B1 ;  /* 0x0000000000017941 */ /* 0x000fea0003800200 */
.L_x_21:
[----:B------:R-:W-:Y:S01]  /*0ef0*/  FADD R6, -R16, R23 ;  /* 0x0000001710067221 */ /* 0x000fe20000000100 */
[----:B------:R-:W-:-:S03]  /*0f00*/  MOV R14, 0x437c0000 ;  /* 0x437c0000000e7802 */ /* 0x000fc60000000f00 */
[----:B------:R-:W-:-:S04]  /*0f10*/  FFMA.SAT R13, R6, R13, 0.5 ;  /* 0x3f000000060d7423 */ /* 0x000fc8000000200d */
[----:B------:R-:W-:-:S04]  /*0f20*/  FFMA.RM R13, R13, R14, 12582913 ;  /* 0x4b4000010d0d7423 */ /* 0x000fc8000000400e */
[C---:B------:R-:W-:Y:S01]  /*0f30*/  FADD R17, R13.reuse, -12583039 ;  /* 0xcb40007f0d117421 */ /* 0x040fe20000000000 */
[----:B------:R-:W-:-:S03]  /*0f40*/  IMAD.SHL.U32 R13, R13, 0x800000, RZ ;  /* 0x008000000d0d7824 */ /* 0x000fc600078e00ff */
[----:B------:R-:W-:-:S04]  /*0f50*/  FFMA R17, R6, 1.4426950216293334961, -R17 ;  /* 0x3fb8aa3b06117823 */ /* 0x000fc80000000811 */
[----:B------:R-:W-:-:S06]  /*0f60*/  FFMA R17, R6, 1.925963033500011079e-08, R17 ;  /* 0x32a5706006117823 */ /* 0x000fcc0000000011 */
[----:B------:R-:W0:Y:S02]  /*0f70*/  MUFU.EX2 R17, R17 ;  /* 0x0000001100117308 */ /* 0x000e240000000800 */
[----:B0-----:R-:W-:-:S07]  /*0f80*/  FFMA R12, R13, R17, R12 ;  /* 0x000000110d0c7223 */ /* 0x001fce000000000c */
.L_x_20:
[----:B------:R-:W-:Y:S05]  /*0f90*/  BSYNC.RECONVERGENT B0 ;  /* 0x0000000000007941 */ /* 0x000fea0003800200 */
.L_x_19:
[----:B------:R-:W-:Y:S02]  /*0fa0*/  IADD3 R5, P2, PT, R5, 0x400, RZ ;  /* 0x0000040005057810 */ /* 0x000fe40007f5e0ff */
[----:B------:R-:W-:-:S03]  /*0fb0*/  IADD3 R3, P0, PT, R3, 0x1000, RZ ;  /* 0x0000100003037810 */ /* 0x000fc60007f1e0ff */
[----:B------:R-:W-:Y:S01]  /*0fc0*/  IMAD.X R15, RZ, RZ, R15, P2 ;  /* 0x000000ffff0f7224 */ /* 0x000fe200010e060f */
[----:B------:R-:W-:Y:S01]  /*0fd0*/  IADD3.X R7, PT, PT, RZ, R7, RZ, P0, !PT ;  /* 0x00000007ff077210 */ /* 0x000fe200007fe4ff */
[----:B------:R-:W-:Y:S08]  /*0fe0*/  @P1 BRA `(.L_x_23) ;  /* 0xfffffffc00481947 */ /* 0x000ff0000383ffff */
.L_x_0:
[----:B------:R-:W1:Y:S01]  /*0ff0*/  S2R R14, SR_TID.X ;  /* 0x00000000000e7919 */ /* 0x000e620000002100 */
[----:B------:R-:W2:Y:S01]  /*1000*/  S2UR UR5, SR_CgaCtaId ;  /* 0x00000000000579c3 */ /* 0x000ea20000008800 */
[----:B------:R-:W-:Y:S02]  /*1010*/  UMOV UR4, 0x400 ;  /* 0x0000040000047882 */ /* 0x000fe40000000000 */
[----:B--2---:R-:W-:-:S06]  /*1020*/  ULEA UR4, UR5, UR4, 0x18 ;  /* 0x0000000405047291 */ /* 0x004fcc000f8ec0ff */
[C---:B-1----:R-:W-:Y:S02]  /*1030*/  LEA R7, R14.reuse, UR4, 0x2 ;  /* 0x000000040e077c11 */ /* 0x042fe4000f8e10ff */
[C---:B------:R-:W-:Y:S02]  /*1040*/  ISETP.GT.U32.AND P1, PT, R14.reuse, 0x1ff, PT ;  /* 0x000001ff0e00780c */ /* 0x040fe40003f24070 */
[C---:B------:R-:W-:Y:S01]  /*1050*/  ISETP.GT.U32.AND P0, PT, R14.reuse, 0xff, PT ;  /* 0x000000ff0e00780c */ /* 0x040fe20003f04070 */
[----:B------:R-:W-:Y:S01]  /*1060*/  STS [R7], R16 ;  /* 0x0000001007007388 */ /* 0x000fe20000000800 */
[----:B------:R-:W-:Y:S01]  /*1070*/  BAR.SYNC.DEFER_BLOCKING 0x0 ;  /* 0x0000000000007b1d */ /* 0x000fe20000010000 */
[C---:B------:R-:W-:Y:S02]  /*1080*/  ISETP.GT.U32.AND P2, PT, R14.reuse, 0xf, PT ;  /* 0x0000000f0e00780c */ /* 0x040fe40003f44070 */
[C---:B------:R-:W-:Y:S02]  /*1090*/  ISETP.GT.U32.AND P3, PT, R14.reuse, 0x7, PT ;  /* 0x000000070e00780c */ /* 0x040fe40003f64070 */
[----:B------:R-:W-:-:S02]  /*10a0*/  ISETP.GT.U32.AND P4, PT, R14, 0x3, PT ;  /* 0x000000030e00780c */ /* 0x000fc40003f84070 */
[C---:B------:R-:W-:Y:S02]  /*10b0*/  ISETP.GT.U32.AND P5, PT, R14.reuse, 0x1, PT ;  /* 0x000000010e00780c */ /* 0x040fe40003fa4070 */
[----:B------:R-:W-:Y:S01]  /*10c0*/  ISETP.NE.AND P6, PT, R14, RZ, PT ;  /* 0x000000ff0e00720c */ /* 0x000fe20003fc5270 */
[----:B------:R-:W-:Y:S04]  /*10d0*/  @!P1 LDS R3, [R7] ;  /* 0x0000000007039984 */ /* 0x000fe80000000800 */
[----:B0-----:R-:W0:Y:S02]  /*10e0*/  @!P1 LDS R6, [R7+0x800] ;  /* 0x0008000007069984 */ /* 0x001e240000000800 */
[----:B0-----:R-:W-:-:S05]  /*10f0*/  @!P1 FMNMX R6, R3, R6, !PT ;  /* 0x0000000603069209 */ /* 0x001fca0007800000 */
[----:B------:R-:W-:Y:S01]  /*1100*/  @!P1 STS [R7], R6 ;  /* 0x0000000607009388 */ /* 0x000fe20000000800 */
[----:B------:R-:W-:Y:S01]  /*1110*/  BAR.SYNC.DEFER_BLOCKING 0x0 ;  /* 0x0000000000007b1d */ /* 0x000fe20000010000 */
[----:B------:R-:W-:-:S05]  /*1120*/  ISETP.GT.U32.AND P1, PT, R14, 0x7f, PT ;  /* 0x0000007f0e00780c */ /* 0x000fca0003f24070 */
[----:B------:R-:W-:Y:S04]  /*1130*/  @!P0 LDS R3, [R7] ;  /* 0x0000000007038984 */ /* 0x000fe80000000800 */
[----:B------:R-:W0:Y:S02]  /*1140*/  @!P0 LDS R8, [R7+0x400] ;  /* 0x0004000007088984 */ /* 0x000e240000000800 */
[----:B0-----:R-:W-:-:S05]  /*1150*/  @!P0 FMNMX R8, R3, R8, !PT ;  /* 0x0000000803088209 */ /* 0x001fca0007800000 */
[----:B------:R-:W-:Y:S01]  /*1160*/  @!P0 STS [R7], R8 ;  /* 0x0000000807008388 */ /* 0x000fe20000000800 */
[----:B------:R-:W-:Y:S01]  /*1170*/  BAR.SYNC.DEFER_BLOCKING 0x0 ;  /* 0x0000000000007b1d */ /* 0x000fe20000010000 */
[----:B------:R-:W-:-:S04]  /*1180*/  ISETP.GT.U32.AND P0, PT, R14, 0x3f, PT ;  /* 0x0000003f0e00780c */ /* 0x000fc80003f04070 */
[----:B------:R-:W-:Y:S01]  /*1190*/  P2R R9, PR, RZ, 0x1 ;  /* 0x00000001ff097803 */ /* 0x000fe20000000000 */
        /* <DEDUP_REMOVED lines=23> */
[----:B------:R-:W-:Y:S06]  /*1310*/  BAR.SYNC.DEFER_BLOCKING 0x0 ;  /* 0x0000000000007b1d */ /* 0x000fec0000010000 */
        /* <DEDUP_REMOVED lines=8> */
[----:B------:R0:W-:Y:S01]  /*13a0*/  @!P4 STS [R7], R8 ;  /* 0x000000080700c388 */ /* 0x0001e20000000800 */
[----:B------:R-:W-:Y:S01]  /*13b0*/  BAR.SYNC.DEFER_BLOCKING 0x0 ;  /* 0x0000000000007b1d */ /* 0x000fe20000010000 */
[----:B0-----:R-:W-:-:S05]  /*13c0*/  IMAD.MOV.U32 R8, RZ, RZ, 0x437c0000 ;  /* 0x437c0000ff087424 */ /* 0x001fca00078e00ff */
[----:B------:R-:W-:Y:S04]  /*13d0*/  @!P5 LDS R3, [R7] ;  /* 0x000000000703d984 */ /* 0x000fe80000000800 */
[----:B------:R-:W0:Y:S02]  /*13e0*/  @!P5 LDS R18, [R7+0x8] ;  /* 0x000008000712d984 */ /* 0x000e240000000800 */
[----:B0-----:R-:W-:-:S05]  /*13f0*/  @!P5 FMNMX R18, R3, R18, !PT ;  /* 0x000000120312d209 */ /* 0x001fca0007800000 */
[----:B------:R-:W-:Y:S01]  /*1400*/  @!P5 STS [R7], R18 ;  /* 0x000000120700d388 */ /* 0x000fe20000000800 */
[----:B------:R-:W-:Y:S06]  /*1410*/  BAR.SYNC.DEFER_BLOCKING 0x0 ;  /* 0x0000000000007b1d */ /* 0x000fec0000010000 */
[----:B------:R-:W-:Y:S04]  /*1420*/  @!P6 LDS R3, [R7] ;  /* 0x000000000703e984 */ /* 0x000fe80000000800 */
[----:B------:R-:W0:Y:S02]  /*1430*/  @!P6 LDS R6, [UR4+0x4] ;  /* 0x00000404ff06e984 */ /* 0x000e240008000800 */
[----:B0-----:R-:W-:-:S02]  /*1440*/  @!P6 FMNMX R6, R3, R6, !PT ;  /* 0x000000060306e209 */ /* 0x001fc40007800000 */
[----:B------:R-:W-:-:S03]  /*1450*/  MOV R3, 0x3bbb989d ;  /* 0x3bbb989d00037802 */ /* 0x000fc60000000f00 */
[----:B------:R-:W-:Y:S01]  /*1460*/  @!P6 STS [R7], R6 ;  /* 0x000000060700e388 */ /* 0x000fe20000000800 */
[----:B------:R-:W-:Y:S06]  /*1470*/  BAR.SYNC.DEFER_BLOCKING 0x0 ;  /* 0x0000000000007b1d */ /* 0x000fec0000010000 */
[----:B------:R-:W0:Y:S02]  /*1480*/  LDS R5, [UR4] ;  /* 0x00000004ff057984 */ /* 0x000e240008000800 */
[----:B0-----:R-:W-:-:S04]  /*1490*/  FADD R16, -R5, R16 ;  /* 0x0000001005107221 */ /* 0x001fc80000000100 */
[----:B------:R-:W-:-:S04]  /*14a0*/  FFMA.SAT R3, R16, R3, 0.5 ;  /* 0x3f00000010037423 */ /* 0x000fc80000002003 */
[----:B------:R-:W-:-:S04]  /*14b0*/  FFMA.RM R3, R3, R8, 12582913 ;  /* 0x4b40000103037423 */ /* 0x000fc80000004008 */
[C---:B------:R-:W-:Y:S01]  /*14c0*/  FADD R17, R3.reuse, -12583039 ;  /* 0xcb40007f03117421 */ /* 0x040fe20000000000 */
[----:B------:R-:W-:-:S03]  /*14d0*/  SHF.L.U32 R3, R3, 0x17, RZ ;  /* 0x0000001703037819 */ /* 0x000fc600000006ff */
[----:B------:R-:W-:-:S04]  /*14e0*/  FFMA R17, R16, 1.4426950216293334961, -R17 ;  /* 0x3fb8aa3b10117823 */ /* 0x000fc80000000811 */
[----:B------:R-:W-:-:S04]  /*14f0*/  FFMA R17, R16, 1.925963033500011079e-08, R17 ;  /* 0x32a5706010117823 */ /* 0x000fc80000000011 */
[----:B------:R-:W0:Y:S02]  /*1500*/  MUFU.EX2 R6, R17 ;  /* 0x0000001100067308 */ /* 0x000e240000000800 */
[----:B0-----:R-:W-:-:S04]  /*1510*/  FMUL R3, R3, R6 ;  /* 0x0000000603037220 */ /* 0x001fc80000400000 */
[----:B------:R-:W-:-:S05]  /*1520*/  FMUL R12, R3, R12 ;  /* 0x0000000c030c7220 */ /* 0x000fca0000400000 */
[----:B------:R-:W-:Y:S01]  /*1530*/  STS [R7], R12 ;  /* 0x0000000c07007388 */ /* 0x000fe20000000800 */
[----:B------:R-:W-:Y:S06]  /*1540*/  BAR.SYNC.DEFER_BLOCKING 0x0 ;  /* 0x0000000000007b1d */ /* 0x000fec0000010000 */
[----:B------:R-:W-:Y:S04]  /*1550*/  @!P0 LDS R3, [R7+0x800] ;  /* 0x0008000007038984 */ /* 0x000fe80000000800 */
[----:B------:R-:W0:Y:S02]  /*1560*/  @!P0 LDS R6, [R7] ;  /* 0x0000000007068984 */ /* 0x000e240000000800 */
[----:B0-----:R-:W-:-:S05]  /*1570*/  @!P0 FADD R6, R3, R6 ;  /* 0x0000000603068221 */ /* 0x001fca0000000000 */
[----:B------:R-:W-:Y:S01]  /*1580*/  @!P0 STS [R7], R6 ;  /* 0x0000000607008388 */ /* 0x000fe20000000800 */
[----:B------:R-:W-:Y:S01]  /*1590*/  BAR.SYNC.DEFER_BLOCKING 0x0 ;  /* 0x0000000000007b1d */ /* 0x000fe20000010000 */
[----:B------:R-:W-:-:S05]  /*15a0*/  ISETP.GT.U32.AND P0, PT, R14, 0x7f, PT ;  /* 0x0000007f0e00780c */ /* 0x000fca0003f04070 */
[----:B------:R-:W-:Y:S04]  /*15b0*/  @!P1 LDS R3, [R7+0x400] ;  /* 0x0004000007039984 */ /* 0x000fe80000000800 */
[----:B------:R-:W0:Y:S02]  /*15c0*/  @!P1 LDS R8, [R7] ;  /* 0x0000000007089984 */ /* 0x000e240000000800 */
[----:B0-----:R-:W-:-:S05]  /*15d0*/  @!P1 FADD R8, R3, R8 ;  /* 0x0000000803089221 */ /* 0x001fca0000000000 */
[----:B------:R-:W-:Y:S01]  /*15e0*/  @!P1 STS [R7], R8 ;  /* 0x0000000807009388 */ /* 0x000fe20000000800 */
[----:B------:R-:W-:Y:S01]  /*15f0*/  BAR.SYNC.DEFER_BLOCKING 0x0 ;  /* 0x0000000000007b1d */ /* 0x000fe20000010000 */
[----:B------:R-:W-:-:S05]  /*1600*/  ISETP.NE.AND P1, PT, R13, RZ, PT ;  /* 0x000000ff0d00720c */ /* 0x000fca0003f25270 */
[----:B------:R-:W-:Y:S04]  /*1610*/  @!P0 LDS R3, [R7+0x200] ;  /* 0x0002000007038984 */ /* 0x000fe80000000800 */
[----:B------:R-:W0:Y:S02]  /*1620*/  @!P0 LDS R12, [R7] ;  /* 0x00000000070c8984 */ /* 0x000e240000000800 */
[----:B0-----:R-:W-:-:S05]  /*1630*/  @!P0 FADD R12, R3, R12 ;  /* 0x0000000c030c8221 */ /* 0x001fca0000000000 */
[----:B------:R-:W-:Y:S01]  /*1640*/  @!P0 STS [R7], R12 ;  /* 0x0000000c07008388 */ /* 0x000fe20000000800 */
[----:B------:R-:W-:Y:S01]  /*1650*/  BAR.SYNC.DEFER_BLOCKING 0x0 ;  /* 0x0000000000007b1d */ /* 0x000fe20000010000 */
[----:B------:R-:W-:-:S13]  /*1660*/  ISETP.NE.AND P0, PT, R9, RZ, PT ;  /* 0x000000ff0900720c */ /* 0x000fda0003f05270 */
[----:B------:R-:W-:Y:S04]  /*1670*/  @!P0 LDS R3, [R7+0x100] ;  /* 0x0001000007038984 */ /* 0x000fe80000000800 */
[----:B------:R-:W0:Y:S02]  /*1680*/  @!P0 LDS R6, [R7] ;  /* 0x0000000007068984 */ /* 0x000e240000000800 */
[----:B0-----:R-:W-:-:S05]  /*1690*/  @!P0 FADD R6, R3, R6 ;  /* 0x0000000603068221 */ /* 0x001fca0000000000 */
[----:B------:R-:W-:Y:S01]  /*16a0*/  @!P0 STS [R7], R6 ;  /* 0x0000000607008388 */ /* 0x000fe20000000800 */
[----:B------:R-:W-:Y:S01]  /*16b0*/  BAR.SYNC.DEFER_BLOCKING 0x0 ;  /* 0x0000000000007b1d */ /* 0x000fe20000010000 */
[----:B------:R-:W-:-:S04]  /*16c0*/  ISETP.GE.U32.AND P0, PT, R4, 0x400, PT ;  /* 0x000004000400780c */ /* 0x000fc80003f06070 */
[----:B------:R-:W-:Y:S01]  /*16d0*/  ISETP.GE.U32.AND.EX P0, PT, R11, RZ, PT, P0 ;  /* 0x000000ff0b00720c */ /* 0x000fe20003f06100 */
[----:B------:R-:W-:Y:S04]  /*16e0*/  @!P1 LDS R3, [R7+0x80] ;  /* 0x0000800007039984 */ /* 0x000fe80000000800 */
[----:B------:R-:W0:Y:S02]  /*16f0*/  @!P1 LDS R8, [R7] ;  /* 0x0000000007089984 */ /* 0x000e240000000800 */
[----:B0-----:R-:W-:-:S05]  /*1700*/  @!P1 FADD R8, R3, R8 ;  /* 0x0000000803089221 */ /* 0x001fca0000000000 */
[----:B------:R-:W-:Y:S01]  /*1710*/  @!P1 STS [R7], R8 ;  /* 0x0000000807009388 */ /* 0x000fe20000000800 */
[----:B------:R-:W-:Y:S06]  /*1720*/  BAR.SYNC.DEFER_BLOCKING 0x0 ;  /* 0x0000000000007b1d */ /* 0x000fec0000010000 */
        /* <DEDUP_REMOVED lines=20> */
[----:B------:R-:W-:Y:S04]  /*1870*/  @!P6 LDS R3, [UR4+0x4] ;  /* 0x00000404ff03e984 */ /* 0x000fe80008000800 */
[----:B------:R-:W0:Y:S02]  /*1880*/  @!P6 LDS R6, [R7] ;  /* 0x000000000706e984 */ /* 0x000e240000000800 */
[----:B0-----:R-:W-:-:S05]  /*1890*/  @!P6 FADD R6, R3, R6 ;  /* 0x000000060306e221 */ /* 0x001fca0000000000 */
[----:B------:R0:W-:Y:S01]  /*18a0*/  @!P6 STS [R7], R6 ;  /* 0x000000060700e388 */ /* 0x0001e20000000800 */
[----:B------:R-:W-:Y:S06]  /*18b0*/  BAR.SYNC.DEFER_BLOCKING 0x0 ;  /* 0x0000000000007b1d */ /* 0x000fec0000010000 */
[----:B------:R-:W1:Y:S02]  /*18c0*/  LDS R3, [UR4] ;  /* 0x00000004ff037984 */ /* 0x000e640008000800 */
[----:B------:R-:W-:Y:S06]  /*18d0*/  BAR.SYNC.DEFER_BLOCKING 0x0 ;  /* 0x0000000000007b1d */ /* 0x000fec0000010000 */
[----:B------:R-:W-:Y:S05]  /*18e0*/  @!P0 EXIT ;  /* 0x000000000000894d */ /* 0x000fea0003800000 */
[----:B0-----:R-:W-:-:S04]  /*18f0*/  IADD3 R6, P1, PT, R19, -0x1, RZ ;  /* 0xffffffff13067810 */ /* 0x001fc80007f3e0ff */
[----:B------:R-:W-:Y:S02]  /*1900*/  ISETP.GE.U32.AND P0, PT, R6, 0x3, PT ;  /* 0x000000030600780c */ /* 0x000fe40003f06070 */
[----:B------:R-:W-:-:S04]  /*1910*/  IADD3.X R6, PT, PT, R0, -0x1, RZ, P1, !PT ;  /* 0xffffffff00067810 */ /* 0x000fc80000ffe4ff */
[----:B------:R-:W-:Y:S02]  /*1920*/  ISETP.GE.U32.AND.EX P0, PT, R6, RZ, PT, P0 ;  /* 0x000000ff0600720c */ /* 0x000fe40003f06100 */
[----:B------:R-:W-:-:S11]  /*1930*/  CS2R R6, SRZ ;  /* 0x0000000000067805 */ /* 0x000fd6000001ff00 */
[----:B------:R-:W-:Y:S05]  /*1940*/  @!P0 BRA `(.L_x_24) ;  /* 0x0000000800748947 */ /* 0x000fea0003800000 */
[----:B------:R-:W0:Y:S01]  /*1950*/  LDCU.128 UR12, c[0x0][0x380] ;  /* 0x00007000ff0c77ac */ /* 0x000e220008000c00 */
[----:B------:R-:W-:Y:S01]  /*1960*/  IMAD.MOV.U32 R15, RZ, RZ, RZ ;  /* 0x000000ffff0f7224 */ /* 0x000fe200078e00ff */
[----:B------:R-:W-:Y:S01]  /*1970*/  MOV R20, R14 ;  /* 0x0000000e00147202 */ /* 0x000fe20000000f00 */
[----:B------:R-:W-:Y:S01]  /*1980*/  IMAD.MOV.U32 R21, RZ, RZ, RZ ;  /* 0x000000ffff157224 */ /* 0x000fe200078e00ff */
[----:B------:R-:W2:Y:S01]  /*1990*/  LDCU.64 UR4, c[0x0][0x398] ;  /* 0x00007300ff0477ac */ /* 0x000ea20008000a00 */
[----:B------:R-:W-:-:S04]  /*19a0*/  IMAD.WIDE.U32 R6, R2, UR8, R14 ;  /* 0x0000000802067c25 */ /* 0x000fc8000f8e000e */
[----:B------:R-:W-:Y:S01]  /*19b0*/  IMAD R7, R10, UR8, R7 ;  /* 0x000000080a077c24 */ /* 0x000fe2000f8e0207 */
[----:B------:R-:W-:-:S04]  /*19c0*/  LEA R10, P0, R6, 0x2000, 0x2 ;  /* 0x00002000060a7811 */ /* 0x000fc800078010ff */
[----:B------:R-:W-:Y:S02]  /*19d0*/  LEA.HI.X R6, R6, RZ, R7, 0x2, P0 ;  /* 0x000000ff06067211 */ /* 0x000fe400000f1407 */
[----:B------:R-:W-:Y:S02]  /*19e0*/  LOP3.LUT R7, R0, 0x3fffff, RZ, 0xc0, !PT ;  /* 0x003fffff00077812 */ /* 0x000fe400078ec0ff */
[C---:B0-----:R-:W-:Y:S02]  /*19f0*/  IADD3 R12, P0, PT, R10.reuse, UR12, RZ ;  /* 0x0000000c0a0c7c10 */ /* 0x041fe4000ff1e0ff */
[----:B------:R-:W-:Y:S01]  /*1a00*/  IADD3 R10, P1, PT, R10, UR14, RZ ;  /* 0x0000000e0a0a7c10 */ /* 0x000fe2000ff3e0ff */
[----:B------:R-:W-:Y:S01]  /*1a10*/  IMAD.MOV.U32 R23, RZ, RZ, R7 ;  /* 0x000000ffff177224 */ /* 0x000fe200078e0007 */
[C---:B------:R-:W-:Y:S02]  /*1a20*/  IADD3.X R13, PT, PT, R6.reuse, UR13, RZ, P0, !PT ;  /* 0x0000000d060d7c10 */ /* 0x040fe400087fe4ff */
[----:B------:R-:W-:-:S02]  /*1a30*/  IADD3.X R11, PT, PT, R6, UR15, RZ, P1, !PT ;  /* 0x0000000f060b7c10 */ /* 0x000fc40008ffe4ff */
[----:B------:R-:W-:-:S04]  /*1a40*/  LOP3.LUT R6, R19, 0xfffffffc, RZ, 0xc0, !PT ;  /* 0xfffffffc13067812 */ /* 0x000fc800078ec0ff */
[----:B--2---:R-:W-:-:S07]  /*1a50*/  MOV R22, R6 ;  /* 0x0000000600167202 */ /* 0x004fce0000000f00 */
.L_x_41:
[----:B------:R-:W-:Y:S01]  /*1a60*/  ISETP.GE.U32.AND P1, PT, R20, UR4, PT ;  /* 0x0000000414007c0c */ /* 0x000fe2000bf26070 */
[----:B------:R-:W-:Y:S01]  /*1a70*/  BSSY.RECONVERGENT B2, `(.L_x_25) ;  /* 0x0000020000027945 */ /* 0x000fe20003800200 */
[----:B------:R-:W-:Y:S02]  /*1a80*/  IADD3 R22, P0, PT, R22, -0x4, RZ ;  /* 0xfffffffc16167810 */ /* 0x000fe40007f1e0ff */
[----:B------:R-:W-:Y:S02]  /*1a90*/  ISETP.GE.U32.AND.EX P1, PT, R21, UR5, PT, P1 ;  /* 0x0000000515007c0c */ /* 0x000fe4000bf26110 */
[----:B------:R-:W-:Y:S02]  /*1aa0*/  IADD3.X R23, PT, PT, R23, -0x1, RZ, P0, !PT ;  /* 0xffffffff17177810 */ /* 0x000fe400007fe4ff */
[----:B------:R-:W-:-:S04]  /*1ab0*/  ISETP.NE.U32.AND P0, PT, R22, RZ, PT ;  /* 0x000000ff1600720c */ /* 0x000fc80003f05070 */
[----:B------:R-:W-:-:S05]  /*1ac0*/  ISETP.NE.AND.EX P0, PT, R23, RZ, PT, P0 ;  /* 0x000000ff1700720c */ /* 0x000fca0003f05300 */
[----:B------:R-:W-:Y:S08]  /*1ad0*/  @P1 BRA `(.L_x_26) ;  /* 0x0000000000641947 */ /* 0x000ff00003800000 */
[----:B------:R-:W2:Y:S01]  /*1ae0*/  LDG.E R0, desc[UR6][R12.64+-0x2000] ;  /* 0xffe000060c007981 */ /* 0x000ea2000c1e1900 */
[----:B------:R-:W-:Y:S02]  /*1af0*/  HFMA2 R9, -RZ, RZ, 0.96630859375, -0.0022525787353515625 ;  /* 0x3bbb989dff097431 */ /* 0x000fe400000001ff */
[----:B------:R-:W-:Y:S01]  /*1b00*/  IMAD.MOV.U32 R17, RZ, RZ, 0x437c0000 ;  /* 0x437c0000ff117424 */ /* 0x000fe200078e00ff */
[----:B-1----:R-:W0:Y:S01]  /*1b10*/  MUFU.RCP R8, R3 ;  /* 0x0000000300087308 */ /* 0x002e220000001000 */
[----:B------:R-:W-:Y:S01]  /*1b20*/  BSSY.RECONVERGENT B3, `(.L_x_27) ;  /* 0x0000013000037945 */ /* 0x000fe20003800200 */
[----:B--2---:R-:W-:-:S04]  /*1b30*/  FADD R0, -R5, R0 ;  /* 0x0000000005007221 */ /* 0x004fc80000000100 */
[----:B------:R-:W-:-:S04]  /*1b40*/  FFMA.SAT R2, R0, R9, 0.5 ;  /* 0x3f00000000027423 */ /* 0x000fc80000002009 */
[----:B------:R-:W-:Y:S01]  /*1b50*/  FFMA.RM R2, R2, R17, 12582913 ;  /* 0x4b40000102027423 */ /* 0x000fe20000004011 */
[----:B0-----:R-:W-:-:S03]  /*1b60*/  FFMA R17, -R3, R8, 1 ;  /* 0x3f80000003117423 */ /* 0x001fc60000000108 */
[----:B------:R-:W-:Y:S01]  /*1b70*/  FADD R9, R2, -12583039 ;  /* 0xcb40007f02097421 */ /* 0x000fe20000000000 */
[----:B------:R-:W-:-:S03]  /*1b80*/  FFMA R17, R8, R17, R8 ;  /* 0x0000001108117223 */ /* 0x000fc60000000008 */
[----:B------:R-:W-:-:S04]  /*1b90*/  FFMA R9, R0, 1.4426950216293334961, -R9 ;  /* 0x3fb8aa3b00097823 */ /* 0x000fc80000000809 */
[----:B------:R-:W-:Y:S01]  /*1ba0*/  FFMA R9, R0, 1.925963033500011079e-08, R9 ;  /* 0x32a5706000097823 */ /* 0x000fe20000000009 */
[----:B------:R-:W-:-:S05]  /*1bb0*/  SHF.L.U32 R0, R2, 0x17, RZ ;  /* 0x0000001702007819 */ /* 0x000fca00000006ff */
[----:B------:R-:W0:Y:S02]  /*1bc0*/  MUFU.EX2 R9, R9 ;  /* 0x0000000900097308 */ /* 0x000e240000000800 */
[----:B0-----:R-:W-:-:S06]  /*1bd0*/  FMUL R0, R0, R9 ;  /* 0x0000000900007220 */ /* 0x001fcc0000400000 */
[----:B------:R-:W0:Y:S01]  /*1be0*/  FCHK P1, R0, R3 ;  /* 0x0000000300007302 */ /* 0x000e220000020000 */
[----:B------:R-:W-:-:S04]  /*1bf0*/  FFMA R2, R0, R17, RZ ;  /* 0x0000001100027223 */ /* 0x000fc800000000ff */
[----:B------:R-:W-:-:S04]  /*1c00*/  FFMA R8, -R3, R2, R0 ;  /* 0x0000000203087223 */ /* 0x000fc80000000100 */
[----:B------:R-:W-:Y:S01]  /*1c10*/  FFMA R17, R17, R8, R2 ;  /* 0x0000000811117223 */ /* 0x000fe20000000002 */
[----:B0-----:R-:W-:Y:S06]  /*1c20*/  @!P1 BRA `(.L_x_28) ;  /* 0x0000000000089947 */ /* 0x001fec0003800000 */
[----:B------:R-:W-:-:S07]  /*1c30*/  MOV R2, 0x1c50 ;  /* 0x00001c5000027802 */ /* 0x000fce0000000f00 */
[----:B------:R-:W-:Y:S05]  /*1c40*/  CALL.REL.NOINC `($__internal_0_$__cuda_sm3x_div_rn_noftz_f32_slowpath) ;  /* 0x0000000c00fc7944 */ /* 0x000fea0003c00000 */
.L_x_28:
[----:B------:R-:W-:Y:S05]  /*1c50*/  BSYNC.RECONVERGENT B3 ;  /* 0x0000000000037941 */ /* 0x000fea0003800200 */
.L_x_27:
[----:B------:R0:W-:Y:S02]  /*1c60*/  STG.E desc[UR6][R10.64+-0x2000], R17 ;  /* 0xffe000110a007986 */ /* 0x0001e4000c101906 */
.L_x_26:
[----:B------:R-:W-:Y:S05]  /*1c70*/  BSYNC.RECONVERGENT B2 ;  /* 0x0000000000027941 */ /* 0x000fea0003800200 */
.L_x_25:
[----:B------:R-:W-:Y:S01]  /*1c80*/  IADD3 R0, P2, PT, R20, 0x400, RZ ;  /* 0x0000040014007810 */ /* 0x000fe20007f5e0ff */
[----:B------:R-:W-:Y:S03]  /*1c90*/  BSSY.RECONVERGENT B2, `(.L_x_29) ;  /* 0x000001f000027945 */ /* 0x000fe60003800200 */
[----:B------:R-:W-:Y:S01]  /*1ca0*/  ISETP.GE.U32.AND P1, PT, R0, UR4, PT ;  /* 0x0000000400007c0c */ /* 0x000fe2000bf26070 */
[----:B------:R-:W-:-:S05]  /*1cb0*/  IMAD.X R0, RZ, RZ, R21, P2 ;  /* 0x000000ffff007224 */ /* 0x000fca00010e0615 */
[----:B------:R-:W-:-:S13]  /*1cc0*/  ISETP.GE.U32.AND.EX P1, PT, R0, UR5, PT, P1 ;  /* 0x0000000500007c0c */ /* 0x000fda000bf26110 */
[----:B------:R-:W-:Y:S05]  /*1cd0*/  @P1 BRA `(.L_x_30) ;  /* 0x0000000000681947 */ /* 0x000fea0003800000 */
[----:B------:R-:W2:Y:S01]  /*1ce0*/  LDG.E R0, desc[UR6][R12.64+-0x1000] ;  /* 0xfff000060c007981 */ /* 0x000ea2000c1e1900 */
[----:B------:R-:W-:Y:S01]  /*1cf0*/  MOV R9, 0x3bbb989d ;  /* 0x3bbb989d00097802 */ /* 0x000fe20000000f00 */
[----:B0-----:R-:W-:Y:S01]  /*1d00*/  IMAD.MOV.U32 R17, RZ, RZ, 0x437c0000 ;  /* 0x437c0000ff117424 */ /* 0x001fe200078e00ff */
[----:B-1----:R-:W0:Y:S01]  /*1d10*/  MUFU.RCP R16, R3 ;  /* 0x0000000300107308 */ /* 0x002e220000001000 */
[----:B------:R-:W-:Y:S01]  /*1d20*/  BSSY.RECONVERGENT B3, `(.L_x_31) ;  /* 0x0000014000037945 */ /* 0x000fe20003800200 */
[----:B--2---:R-:W-:-:S04]  /*1d30*/  FADD R0, -R5, R0 ;  /* 0x0000000005007221 */ /* 0x004fc80000000100 */
[----:B------:R-:W-:-:S04]  /*1d40*/  FFMA.SAT R2, R0, R9, 0.5 ;  /* 0x3f00000000027423 */ /* 0x000fc80000002009 */
[----:B------:R-:W-:Y:S01]  /*1d50*/  FFMA.RM R2, R2, R17, 12582913 ;  /* 0x4b40000102027423 */ /* 0x000fe20000004011 */
[----:B0-----:R-:W-:-:S03]  /*1d60*/  FFMA R17, -R3, R16, 1 ;  /* 0x3f80000003117423 */ /* 0x001fc60000000110 */
[C---:B------:R-:W-:Y:S01]  /*1d70*/  FADD R9, R2.reuse, -12583039 ;  /* 0xcb40007f02097421 */ /* 0x040fe20000000000 */
[----:B------:R-:W-:-:S03]  /*1d80*/  SHF.L.U32 R2, R2, 0x17, RZ ;  /* 0x0000001702027819 */ /* 0x000fc600000006ff */
[----:B------:R-:W-:-:S04]  /*1d90*/  FFMA R9, R0, 1.4426950216293334961, -R9 ;  /* 0x3fb8aa3b00097823 */ /* 0x000fc80000000809 */
[----:B------:R-:W-:Y:S01]  /*1da0*/  FFMA R9, R0, 1.925963033500011079e-08, R9 ;  /* 0x32a5706000097823 */ /* 0x000fe20000000009 */
[----:B------:R-:W-:-:S05]  /*1db0*/  FFMA R0, R16, R17, R16 ;  /* 0x0000001110007223 */ /* 0x000fca0000000010 */
[----:B------:R-:W0:Y:S02]  /*1dc0*/  MUFU.EX2 R9, R9 ;  /* 0x0000000900097308 */ /* 0x000e240000000800 */
[----:B0-----:R-:W-:-:S06]  /*1dd0*/  FMUL R8, R2, R9 ;  /* 0x0000000902087220 */ /* 0x001fcc0000400000 */
[----:B------:R-:W0:Y:S01]  /*1de0*/  FCHK P1, R8, R3 ;  /* 0x0000000308007302 */ /* 0x000e220000020000 */
[----:B------:R-:W-:-:S04]  /*1df0*/  FFMA R2, R0, R8, RZ ;  /* 0x0000000800027223 */ /* 0x000fc800000000ff */
[----:B------:R-:W-:-:S04]  /*1e00*/  FFMA R17, -R3, R2, R8 ;  /* 0x0000000203117223 */ /* 0x000fc80000000108 */
[----:B------:R-:W-:Y:S01]  /*1e10*/  FFMA R17, R0, R17, R2 ;  /* 0x0000001100117223 */ /* 0x000fe20000000002 */
[----:B0-----:R-:W-:Y:S06]  /*1e20*/  @!P1 BRA `(.L_x_32) ;  /* 0x00000000000c9947 */ /* 0x001fec0003800000 */
[----:B------:R-:W-:Y:S01]  /*1e30*/  IMAD.MOV.U32 R0, RZ, RZ, R8 ;  /* 0x000000ffff007224 */ /* 0x000fe200078e0008 */
[----:B------:R-:W-:-:S07]  /*1e40*/  MOV R2, 0x1e60 ;  /* 0x00001e6000027802 */ /* 0x000fce0000000f00 */
[----:B------:R-:W-:Y:S05]  /*1e50*/  CALL.REL.NOINC `($__internal_0_$__cuda_sm3x_div_rn_noftz_f32_slowpath) ;  /* 0x0000000c00787944 */ /* 0x000fea0003c00000 */
.L_x_32:
[----:B------:R-:W-:Y:S05]  /*1e60*/  BSYNC.RECONVERGENT B3 ;  /* 0x0000000000037941 */ /* 0x000fea0003800200 */
.L_x_31:
[----:B------:R2:W-:Y:S02]  /*1e70*/  STG.E desc[UR6][R10.64+-0x1000], R17 ;  /* 0xfff000110a007986 */ /* 0x0005e4000c101906 */
.L_x_30:
[----:B------:R-:W-:Y:S05]  /*1e80*/  BSYNC.RECONVERGENT B2 ;  /* 0x0000000000027941 */ /* 0x000fea0003800200 */
.L_x_29:
[----:B------:R-:W-:Y:S01]  /*1e90*/  IADD3 R0, P2, PT, R20, 0x800, RZ ;  /* 0x0000080014007810 */ /* 0x000fe20007f5e0ff */
[----:B------:R-:W-:Y:S03]  /*1ea0*/  BSSY.RECONVERGENT B2, `(.L_x_33) ;  /* 0x000001f000027945 */ /* 0x000fe60003800200 */
[----:B------:R-:W-:Y:S02]  /*1eb0*/  ISETP.GE.U32.AND P1, PT, R0, UR4, PT ;  /* 0x0000000400007c0c */ /* 0x000fe4000bf26070 */
[----:B------:R-:W-:-:S04]  /*1ec0*/  IADD3.X R0, PT, PT, RZ, R21, RZ, P2, !PT ;  /* 0x00000015ff007210 */ /* 0x000fc800017fe4ff */
[----:B------:R-:W-:-:S13]  /*1ed0*/  ISETP.GE.U32.AND.EX P1, PT, R0, UR5, PT, P1 ;  /* 0x0000000500007c0c */ /* 0x000fda000bf26110 */
[----:B------:R-:W-:Y:S05]  /*1ee0*/  @P1 BRA `(.L_x_34) ;  /* 0x0000000000681947 */ /* 0x000fea0003800000 */
[----:B------:R-:W3:Y:S01]  /*1ef0*/  LDG.E R0, desc[UR6][R12.64] ;  /* 0x000000060c007981 */ /* 0x000ee2000c1e1900 */
[----:B0-2---:R-:W-:Y:S02]  /*1f00*/  HFMA2 R17, -RZ, RZ, 3.7421875, 0 ;  /* 0x437c0000ff117431 */ /* 0x005fe400000001ff */
[----:B------:R-:W-:Y:S01]  /*1f10*/  IMAD.MOV.U32 R9, RZ, RZ, 0x3bbb989d ;  /* 0x3bbb989dff097424 */ /* 0x000fe200078e00ff */
[----:B-1----:R-:W0:Y:S01]  /*1f20*/  MUFU.RCP R16, R3 ;  /* 0x0000000300107308 */ /* 0x002e220000001000 */
[----:B------:R-:W-:Y:S01]  /*1f30*/  BSSY.RECONVERGENT B3, `(.L_x_35) ;  /* 0x0000014000037945 */ /* 0x000fe20003800200 */
[----:B---3--:R-:W-:-:S04]  /*1f40*/  FADD R0, -R5, R0 ;  /* 0x0000000005007221 */ /* 0x008fc80000000100 */
[----:B------:R-:W-:-:S04]  /*1f50*/  FFMA.SAT R2, R0, R9, 0.5 ;  /* 0x3f00000000027423 */ /* 0x000fc80000002009 */
[----:B------:R-:W-:Y:S01]  /*1f60*/  FFMA.RM R2, R2, R17, 12582913 ;  /* 0x4b40000102027423 */ /* 0x000fe20000004011 */
[----:B0-----:R-:W-:-:S03]  /*1f70*/  FFMA R17, -R3, R16, 1 ;  /* 0x3f80000003117423 */ /* 0x001fc60000000110 */
[C---:B------:R-:W-:Y:S01]  /*1f80*/  FADD R9, R2.reuse, -12583039 ;  /* 0xcb40007f02097421 */ /* 0x040fe20000000000 */
[----:B------:R-:W-:-:S03]  /*1f90*/  IMAD.SHL.U32 R2, R2, 0x800000, RZ ;  /* 0x0080000002027824 */ /* 0x000fc600078e00ff */
        /* <DEDUP_REMOVED lines=10> */
[----:B------:R-:W-:Y:S02]  /*2040*/  MOV R0, R8 ;  /* 0x0000000800007202 */ /* 0x000fe40000000f00 */
[----:B------:R-:W-:-:S07]  /*2050*/  MOV R2, 0x2070 ;  /* 0x0000207000027802 */ /* 0x000fce0000000f00 */
[----:B------:R-:W-:Y:S05]  /*2060*/  CALL.REL.NOINC `($__internal_0_$__cuda_sm3x_div_rn_noftz_f32_slowpath) ;  /* 0x0000000800f47944 */ /* 0x000fea0003c00000 */
.L_x_36:
[----:B------:R-:W-:Y:S05]  /*2070*/  BSYNC.RECONVERGENT B3 ;  /* 0x0000000000037941 */ /* 0x000fea0003800200 */
.L_x_35:
[----:B------:R3:W-:Y:S02]  /*2080*/  STG.E desc[UR6][R10.64], R17 ;  /* 0x000000110a007986 */ /* 0x0007e4000c101906 */
.L_x_34:
[----:B------:R-:W-:Y:S05]  /*2090*/  BSYNC.RECONVERGENT B2 ;  /* 0x0000000000027941 */ /* 0x000fea0003800200 */
.L_x_33:
[----:B------:R-:W-:Y:S01]  /*20a0*/  IADD3 R0, P2, PT, R20, 0xc00, RZ ;  /* 0x00000c0014007810 */ /* 0x000fe20007f5e0ff */
[----:B------:R-:W-:Y:S03]  /*20b0*/  BSSY.RECONVERGENT B2, `(.L_x_37) ;  /* 0x000001f000027945 */ /* 0x000fe60003800200 */
[----:B------:R-:W-:Y:S01]  /*20c0*/  ISETP.GE.U32.AND P1, PT, R0, UR4, PT ;  /* 0x0000000400007c0c */ /* 0x000fe2000bf26070 */
[----:B------:R-:W-:-:S05]  /*20d0*/  IMAD.X R0, RZ, RZ, R21, P2 ;  /* 0x000000ffff007224 */ /* 0x000fca00010e0615 */
[----:B------:R-:W-:-:S13]  /*20e0*/  ISETP.GE.U32.AND.EX P1, PT, R0, UR5, PT, P1 ;  /* 0x0000000500007c0c */ /* 0x000fda000bf26110 */
[----:B------:R-:W-:Y:S05]  /*20f0*/  @P1 BRA `(.L_x_38) ;  /* 0x0000000000681947 */ /* 0x000fea0003800000 */
[----:B------:R-:W4:Y:S01]  /*2100*/  LDG.E R0, desc[UR6][R12.64+0x1000] ;  /* 0x001000060c007981 */ /* 0x000f22000c1e1900 */
[----:B------:R-:W-:Y:S01]  /*2110*/  MOV R9, 0x3bbb989d ;  /* 0x3bbb989d00097802 */ /* 0x000fe20000000f00 */
[----:B0-23--:R-:W-:Y:S01]  /*2120*/  IMAD.MOV.U32 R17, RZ, RZ, 0x437c0000 ;  /* 0x437c0000ff117424 */ /* 0x00dfe200078e00ff */
[----:B-1----:R-:W0:Y:S01]  /*2130*/  MUFU.RCP R16, R3 ;  /* 0x0000000300107308 */ /* 0x002e220000001000 */
[----:B------:R-:W-:Y:S01]  /*2140*/  BSSY.RECONVERGENT B3, `(.L_x_39) ;  /* 0x0000014000037945 */ /* 0x000fe20003800200 */
[----:B----4-:R-:W-:-:S04]  /*2150*/  FADD R0, -R5, R0 ;  /* 0x0000000005007221 */ /* 0x010fc80000000100 */
        /* <DEDUP_REMOVED lines=18> */
.L_x_40:
[----:B------:R-:W-:Y:S05]  /*2280*/  BSYNC.RECONVERGENT B3 ;  /* 0x0000000000037941 */ /* 0x000fea0003800200 */
.L_x_39:
[----:B------:R4:W-:Y:S02]  /*2290*/  STG.E desc[UR6][R10.64+0x1000], R17 ;  /* 0x001000110a007986 */ /* 0x0009e4000c101906 */
.L_x_38:
[----:B------:R-:W-:Y:S05]  /*22a0*/  BSYNC.RECONVERGENT B2 ;  /* 0x0000000000027941 */ /* 0x000fea0003800200 */
.L_x_37:
[----:B0-234-:R-:W-:Y:S02]  /*22b0*/  IADD3 R10, P3, PT, R10, 0x4000, RZ ;  /* 0x000040000a0a7810 */ /* 0x01dfe40007f7e0ff */
[----:B------:R-:W-:Y:S02]  /*22c0*/  IADD3 R20, P1, PT, R20, 0x1000, RZ ;  /* 0x0000100014147810 */ /* 0x000fe40007f3e0ff */
[----:B------:R-:W-:Y:S01]  /*22d0*/  IADD3 R12, P2, PT, R12, 0x4000, RZ ;  /* 0x000040000c0c7810 */ /* 0x000fe20007f5e0ff */
[----:B------:R-:W-:Y:S01]  /*22e0*/  IMAD.X R11, RZ, RZ, R11, P3 ;  /* 0x000000ffff0b7224 */ /* 0x000fe200018e060b */
[----:B------:R-:W-:Y:S02]  /*22f0*/  IADD3.X R21, PT, PT, RZ, R21, RZ, P1, !PT ;  /* 0x00000015ff157210 */ /* 0x000fe40000ffe4ff */
[----:B------:R-:W-:Y:S01]  /*2300*/  IADD3.X R13, PT, PT, RZ, R13, RZ, P2, !PT ;  /* 0x0000000dff0d7210 */ /* 0x000fe200017fe4ff */
[----:B------:R-:W-:Y:S08]  /*2310*/  @P0 BRA `(.L_x_41) ;  /* 0xfffffff400d00947 */ /* 0x000ff0000383ffff */
.L_x_24:
[----:B------:R-:W-:-:S04]  /*2320*/  LOP3.LUT R19, R19, 0x3, RZ, 0xc0, !PT ;  /* 0x0000000313137812 */ /* 0x000fc800078ec0ff */
[----:B------:R-:W-:-:S04]  /*2330*/  ISETP.NE.U32.AND P0, PT, R19, RZ, PT ;  /* 0x000000ff1300720c */ /* 0x000fc80003f05070 */
[----:B------:R-:W-:-:S13]  /*2340*/  ISETP.NE.AND.EX P0, PT, RZ, RZ, PT, P0 ;  /* 0x000000ffff00720c */ /* 0x000fda0003f05300 */
[----:B------:R-:W-:Y:S05]  /*2350*/  @!P0 EXIT ;  /* 0x000000000000894d */ /* 0x000fea0003800000 */
[----:B------:R-:W-:-:S04]  /*2360*/  ISETP.NE.U32.AND P0, PT, R19, 0x1, PT ;  /* 0x000000011300780c */ /* 0x000fc80003f05070 */
[----:B------:R-:W-:-:S13]  /*2370*/  ISETP.NE.AND.EX P0, PT, RZ, RZ, PT, P0 ;  /* 0x000000ffff00720c */ /* 0x000fda0003f05300 */
[----:B------:R-:W-:Y:S05]  /*2380*/  @!P0 BRA `(.L_x_42) ;  /* 0x0000000400708947 */ /* 0x000fea0003800000 */
[----:B------:R-:W0:Y:S01]  /*2390*/  LDC.64 R8, c[0x0][0x398] ;  /* 0x0000e600ff087b82 */ /* 0x000e220000000a00 */
[C---:B------:R-:W-:Y:S01]  /*23a0*/  IMAD.SHL.U32 R11, R6.reuse, 0x400, RZ ;  /* 0x00000400060b7824 */ /* 0x040fe200078e00ff */
[----:B------:R-:W-:Y:S04]  /*23b0*/  BSSY.RECONVERGENT B2, `(.L_x_43) ;  /* 0x000002b000027945 */ /* 0x000fe80003800200 */
[----:B------:R-:W-:Y:S02]  /*23c0*/  LOP3.LUT R10, R11, R14, RZ, 0xfc, !PT ;  /* 0x0000000e0b0a7212 */ /* 0x000fe400078efcff */
[----:B------:R-:W-:Y:S02]  /*23d0*/  SHF.L.U64.HI R11, R6, 0xa, R7 ;  /* 0x0000000a060b7819 */ /* 0x000fe40000010207 */
[----:B0-----:R-:W-:-:S04]  /*23e0*/  ISETP.GE.U32.AND P0, PT, R10, R8, PT ;  /* 0x000000080a00720c */ /* 0x001fc80003f06070 */
[----:B------:R-:W-:-:S13]  /*23f0*/  ISETP.GE.U32.AND.EX P0, PT, R11, R9, PT, P0 ;  /* 0x000000090b00720c */ /* 0x000fda0003f06100 */
[----:B------:R-:W-:Y:S05]  /*2400*/  @P0 BRA `(.L_x_44) ;  /* 0x0000000000940947 */ /* 0x000fea0003800000 */
[----:B------:R-:W0:Y:S01]  /*2410*/  LDCU.64 UR4, c[0x0][0x380] ;  /* 0x00007000ff0477ac */ /* 0x000e220008000a00 */
[----:B------:R-:W-:-:S04]  /*2420*/  IMAD.WIDE.U32 R12, R8, UR8, R10 ;  /* 0x00000008080c7c25 */ /* 0x000fc8000f8e000a */
[----:B------:R-:W-:Y:S01]  /*2430*/  IMAD R9, R9, UR8, R13 ;  /* 0x0000000809097c24 */ /* 0x000fe2000f8e020d */
[----:B------:R-:W-:-:S04]  /*2440*/  SHF.L.U32 R13, R12, 0x2, RZ ;  /* 0x000000020c0d7819 */ /* 0x000fc800000006ff */
[----:B------:R-:W-:Y:S02]  /*2450*/  SHF.L.U64.HI R12, R12, 0x2, R9 ;  /* 0x000000020c0c7819 */ /* 0x000fe40000010209 */
[----:B0-----:R-:W-:-:S04]  /*2460*/  IADD3 R8, P0, PT, R13, UR4, RZ ;  /* 0x000000040d087c10 */ /* 0x001fc8000ff1e0ff */
[----:B------:R-:W-:-:S05]  /*2470*/  IADD3.X R9, PT, PT, R12, UR5, RZ, P0, !PT ;  /* 0x000000050c097c10 */ /* 0x000fca00087fe4ff */
[----:B------:R0:W2:Y:S01]  /*2480*/  LDG.E R8, desc[UR6][R8.64] ;  /* 0x0000000608087981 */ /* 0x0000a2000c1e1900 */
[----:B------:R-:W-:Y:S02]  /*2490*/  HFMA2 R19, -RZ, RZ, 3.7421875, 0 ;  /* 0x437c0000ff137431 */ /* 0x000fe400000001ff */
[----:B------:R-:W-:Y:S01]  /*24a0*/  IMAD.MOV.U32 R17, RZ, RZ, 0x3bbb989d ;  /* 0x3bbb989dff117424 */ /* 0x000fe200078e00ff */
[----:B-1----:R-:W0:Y:S01]  /*24b0*/  MUFU.RCP R16, R3 ;  /* 0x0000000300107308 */ /* 0x002e220000001000 */
[----:B------:R-:W-:Y:S01]  /*24c0*/  BSSY.RECONVERGENT B3, `(.L_x_45) ;  /* 0x0000015000037945 */ /* 0x000fe20003800200 */
[----:B0-----:R-:W-:Y:S01]  /*24d0*/  FFMA R9, -R3, R16, 1 ;  /* 0x3f80000003097423 */ /* 0x001fe20000000110 */
[----:B--2---:R-:W-:-:S04]  /*24e0*/  FADD R0, -R5, R8 ;  /* 0x0000000805007221 */ /* 0x004fc80000000100 */
[----:B------:R-:W-:-:S04]  /*24f0*/  FFMA.SAT R2, R0, R17, 0.5 ;  /* 0x3f00000000027423 */ /* 0x000fc80000002011 */
[----:B------:R-:W-:-:S04]  /*2500*/  FFMA.RM R2, R2, R19, 12582913 ;  /* 0x4b40000102027423 */ /* 0x000fc80000004013 */
        /* <DEDUP_REMOVED lines=15> */
[----:B------:R-:W-:-:S07]  /*2600*/  IMAD.MOV.U32 R19, RZ, RZ, R17 ;  /* 0x000000ffff137224 */ /* 0x000fce00078e0011 */
.L_x_46:
[----:B------:R-:W-:Y:S05]  /*2610*/  BSYNC.RECONVERGENT B3 ;  /* 0x0000000000037941 */ /* 0x000fea0003800200 */
.L_x_45:
[----:B------:R-:W0:Y:S02]  /*2620*/  LDCU.64 UR4, c[0x0][0x388] ;  /* 0x00007100ff0477ac */ /* 0x000e240008000a00 */
[----:B0-----:R-:W-:-:S04]  /*2630*/  IADD3 R8, P0, PT, R13, UR4, RZ ;  /* 0x000000040d087c10 */ /* 0x001fc8000ff1e0ff */
[----:B------:R-:W-:-:S05]  /*2640*/  IADD3.X R9, PT, PT, R12, UR5, RZ, P0, !PT ;  /* 0x000000050c097c10 */ /* 0x000fca00087fe4ff */
[----:B------:R0:W-:Y:S04]  /*2650*/  STG.E desc[UR6][R8.64], R19 ;  /* 0x0000001308007986 */ /* 0x0001e8000c101906 */
.L_x_44:
[----:B------:R-:W-:Y:S05]  /*2660*/  BSYNC.RECONVERGENT B2 ;  /* 0x0000000000027941 */ /* 0x000fea0003800200 */
.L_x_43:
[----:B------:R-:W2:Y:S01]  /*2670*/  LDC.64 R12, c[0x0][0x398] ;  /* 0x0000e600ff0c7b82 */ /* 0x000ea20000000a00 */
[----:B0-----:R-:W-:Y:S01]  /*2680*/  IADD3 R9, P1, PT, R10, 0x400, RZ ;  /* 0x000004000a097810 */ /* 0x001fe20007f3e0ff */
[----:B------:R-:W-:Y:S03]  /*2690*/  BSSY.RECONVERGENT B2, `(.L_x_47) ;  /* 0x0000029000027945 */ /* 0x000fe60003800200 */
[----:B------:R-:W-:Y:S02]  /*26a0*/  IADD3.X R0, PT, PT, RZ, R11, RZ, P1, !PT ;  /* 0x0000000bff007210 */ /* 0x000fe40000ffe4ff */
[----:B--2---:R-:W-:-:S04]  /*26b0*/  ISETP.GE.U32.AND P0, PT, R9, R12, PT ;  /* 0x0000000c0900720c */ /* 0x004fc80003f06070 */
[----:B------:R-:W-:-:S13]  /*26c0*/  ISETP.GE.U32.AND.EX P0, PT, R0, R13, PT, P0 ;  /* 0x0000000d0000720c */ /* 0x000fda0003f06100 */
[----:B------:R-:W-:Y:S05]  /*26d0*/  @P0 BRA `(.L_x_48) ;  /* 0x0000000000900947 */ /* 0x000fea0003800000 */
[----:B------:R-:W0:Y:S01]  /*26e0*/  LDCU.64 UR4, c[0x0][0x380] ;  /* 0x00007000ff0477ac */ /* 0x000e220008000a00 */
[----:B------:R-:W-:-:S04]  /*26f0*/  IMAD.WIDE.U32 R10, R12, UR8, R10 ;  /* 0x000000080c0a7c25 */ /* 0x000fc8000f8e000a */
[----:B------:R-:W-:Y:S02]  /*2700*/  IMAD R13, R13, UR8, R11 ;  /* 0x000000080d0d7c24 */ /* 0x000fe4000f8e020b */
[----:B------:R-:W-:-:S03]  /*2710*/  IMAD.SHL.U32 R11, R10, 0x4, RZ ;  /* 0x000000040a0b7824 */ /* 0x000fc600078e00ff */
[----:B------:R-:W-:Y:S02]  /*2720*/  SHF.L.U64.HI R10, R10, 0x2, R13 ;  /* 0x000000020a0a7819 */ /* 0x000fe4000001020d */
[----:B0-----:R-:W-:-:S04]  /*2730*/  IADD3 R8, P0, PT, R11, UR4, RZ ;  /* 0x000000040b087c10 */ /* 0x001fc8000ff1e0ff */
[----:B------:R-:W-:-:S05]  /*2740*/  IADD3.X R9, PT, PT, R10, UR5, RZ, P0, !PT ;  /* 0x000000050a097c10 */ /* 0x000fca00087fe4ff */
[----:B------:R0:W2:Y:S01]  /*2750*/  LDG.E R8, desc[UR6][R8.64+0x1000] ;  /* 0x0010000608087981 */ /* 0x0000a2000c1e1900 */
[----:B------:R-:W-:Y:S01]  /*2760*/  MOV R13, 0x3bbb989d ;  /* 0x3bbb989d000d7802 */ /* 0x000fe20000000f00 */
        /* <DEDUP_REMOVED lines=22> */
.L_x_50:
[----:B------:R-:W-:Y:S05]  /*28d0*/  BSYNC.RECONVERGENT B3 ;  /* 0x0000000000037941 */ /* 0x000fea0003800200 */
.L_x_49:
[----:B------:R-:W0:Y:S02]  /*28e0*/  LDCU.64 UR4, c[0x0][0x388] ;  /* 0x00007100ff0477ac */ /* 0x000e240008000a00 */
[----:B0-----:R-:W-:-:S04]  /*28f0*/  IADD3 R8, P0, PT, R11, UR4, RZ ;  /* 0x000000040b087c10 */ /* 0x001fc8000ff1e0ff */
[----:B------:R-:W-:-:S05]  /*2900*/  IADD3.X R9, PT, PT, R10, UR5, RZ, P0, !PT ;  /* 0x000000050a097c10 */ /* 0x000fca00087fe4ff */
[----:B------:R0:W-:Y:S04]  /*2910*/  STG.E desc[UR6][R8.64+0x1000], R17 ;  /* 0x0010001108007986 */ /* 0x0001e8000c101906 */
.L_x_48:
[----:B------:R-:W-:Y:S05]  /*2920*/  BSYNC.RECONVERGENT B2 ;  /* 0x0000000000027941 */ /* 0x000fea0003800200 */
.L_x_47:
[----:B------:R-:W-:-:S04]  /*2930*/  IADD3 R6, P0, PT, R6, 0x2, RZ ;  /* 0x0000000206067810 */ /* 0x000fc80007f1e0ff */
[----:B------:R-:W-:-:S09]  /*2940*/  IADD3.X R7, PT, PT, RZ, R7, RZ, P0, !PT ;  /* 0x00000007ff077210 */ /* 0x000fd200007fe4ff */
.L_x_42:
[----:B------:R-:W-:-:S13]  /*2950*/  LOP3.LUT P0, RZ, R4, 0x400, RZ, 0xc0, !PT ;  /* 0x0000040004ff7812 */ /* 0x000fda000780c0ff */
[----:B------:R-:W-:Y:S05]  /*2960*/  @!P0 EXIT ;  /* 0x000000000000894d */ /* 0x000fea0003800000 */
[----:B0-----:R-:W0:Y:S01]  /*2970*/  LDC.64 R8, c[0x0][0x398] ;  /* 0x0000e600ff087b82 */ /* 0x001e220000000a00 */
[----:B------:R-:W-:-:S05]  /*2980*/  IMAD.SHL.U32 R15, R6, 0x400, RZ ;  /* 0x00000400060f7824 */ /* 0x000fca00078e00ff */
[----:B------:R-:W-:Y:S02]  /*2990*/  LOP3.LUT R14, R15, R14, RZ, 0xfc, !PT ;  /* 0x0000000e0f0e7212 */ /* 0x000fe400078efcff */
[----:B------:R-:W-:Y:S02]  /*29a0*/  SHF.L.U64.HI R15, R6, 0xa, R7 ;  /* 0x0000000a060f7819 */ /* 0x000fe40000010207 */
[----:B0-----:R-:W-:-:S04]  /*29b0*/  ISETP.GE.U32.AND P0, PT, R14, R8, PT ;  /* 0x000000080e00720c */ /* 0x001fc80003f06070 */
[----:B------:R-:W-:-:S13]  /*29c0*/  ISETP.GE.U32.AND.EX P0, PT, R15, R9, PT, P0 ;  /* 0x000000090f00720c */ /* 0x000fda0003f06100 */
[----:B------:R-:W-:Y:S05]  /*29d0*/  @P0 EXIT ;  /* 0x000000000000094d */ /* 0x000fea0003800000 */
[----:B------:R-:W0:Y:S01]  /*29e0*/  LDCU.64 UR4, c[0x0][0x380] ;  /* 0x00007000ff0477ac */ /* 0x000e220008000a00 */
[----:B------:R-:W-:-:S04]  /*29f0*/  IMAD.WIDE.U32 R6, R8, UR8, R14 ;  /* 0x0000000808067c25 */ /* 0x000fc8000f8e000e */
[----:B------:R-:W-:Y:S01]  /*2a00*/  IMAD R7, R9, UR8, R7 ;  /* 0x0000000809077c24 */ /* 0x000fe2000f8e0207 */
[----:B------:R-:W-:-:S04]  /*2a10*/  SHF.L.U32 R4, R6, 0x2, RZ ;  /* 0x0000000206047819 */ /* 0x000fc800000006ff */
[----:B------:R-:W-:Y:S02]  /*2a20*/  SHF.L.U64.HI R6, R6, 0x2, R7 ;  /* 0x0000000206067819 */ /* 0x000fe40000010207 */
[----:B0-----:R-:W-:-:S04]  /*2a30*/  IADD3 R8, P0, PT, R4, UR4, RZ ;  /* 0x0000000404087c10 */ /* 0x001fc8000ff1e0ff */
[----:B------:R-:W-:-:S05]  /*2a40*/  IADD3.X R9, PT, PT, R6, UR5, RZ, P0, !PT ;  /* 0x0000000506097c10 */ /* 0x000fca00087fe4ff */
[----:B------:R-:W2:Y:S01]  /*2a50*/  LDG.E R8, desc[UR6][R8.64] ;  /* 0x0000000608087981 */ /* 0x000ea2000c1e1900 */
[----:B------:R-:W-:Y:S02]  /*2a60*/  HFMA2 R7, -RZ, RZ, 3.7421875, 0 ;  /* 0x437c0000ff077431 */ /* 0x000fe400000001ff */
[----:B------:R-:W-:Y:S01]  /*2a70*/  IMAD.MOV.U32 R0, RZ, RZ, 0x3bbb989d ;  /* 0x3bbb989dff007424 */ /* 0x000fe200078e00ff */
[----:B-1----:R-:W0:Y:S01]  /*2a80*/  MUFU.RCP R12, R3 ;  /* 0x00000003000c7308 */ /* 0x002e220000001000 */
[----:B------:R-:W-:Y:S01]  /*2a90*/  BSSY.RECONVERGENT B2, `(.L_x_51) ;  /* 0x0000015000027945 */ /* 0x000fe20003800200 */
[----:B--2---:R-:W-:-:S04]  /*2aa0*/  FADD R5, -R5, R8 ;  /* 0x0000000805057221 */ /* 0x004fc80000000100 */
[----:B------:R-:W-:-:S04]  /*2ab0*/  FFMA.SAT R0, R5, R0, 0.5 ;  /* 0x3f00000005007423 */ /* 0x000fc80000002000 */
[----:B------:R-:W-:Y:S01]  /*2ac0*/  FFMA.RM R0, R0, R7, 12582913 ;  /* 0x4b40000100007423 */ /* 0x000fe20000004007 */
[----:B0-----:R-:W-:-:S03]  /*2ad0*/  FFMA R7, -R3, R12, 1 ;  /* 0x3f80000003077423 */ /* 0x001fc6000000010c */
[C---:B------:R-:W-:Y:S01]  /*2ae0*/  FADD R2, R0.reuse, -12583039 ;  /* 0xcb40007f00027421 */ /* 0x040fe20000000000 */
[----:B------:R-:W-:-:S03]  /*2af0*/  IMAD.SHL.U32 R0, R0, 0x800000, RZ ;  /* 0x0080000000007824 */ /* 0x000fc600078e00ff */
[----:B------:R-:W-:-:S04]  /*2b00*/  FFMA R2, R5, 1.4426950216293334961, -R2 ;  /* 0x3fb8aa3b05027823 */ /* 0x000fc80000000802 */
[----:B------:R-:W-:-:S04]  /*2b10*/  FFMA R2, R5, 1.925963033500011079e-08, R2 ;  /* 0x32a5706005027823 */ /* 0x000fc80000000002 */
[----:B------:R-:W0:Y:S02]  /*2b20*/  MUFU.EX2 R5, R2 ;  /* 0x0000000200057308 */ /* 0x000e240000000800 */
[----:B0-----:R-:W-:Y:S01]  /*2b30*/  FMUL R10, R0, R5 ;  /* 0x00000005000a7220 */ /* 0x001fe20000400000 */
[----:B------:R-:W-:-:S05]  /*2b40*/  FFMA R0, R12, R7, R12 ;  /* 0x000000070c007223 */ /* 0x000fca000000000c */
        /* <DEDUP_REMOVED lines=9> */
.L_x_52:
[----:B------:R-:W-:Y:S05]  /*2be0*/  BSYNC.RECONVERGENT B2 ;  /* 0x0000000000027941 */ /* 0x000fea0003800200 */
.L_x_51:
[----:B------:R-:W0:Y:S02]  /*2bf0*/  LDCU.64 UR4, c[0x0][0x388] ;  /* 0x00007100ff0477ac */ /* 0x000e240008000a00 */
[----:B0-----:R-:W-:-:S04]  /*2c00*/  IADD3 R4, P0, PT, R4, UR4, RZ ;  /* 0x0000000404047c10 */ /* 0x001fc8000ff1e0ff */
[----:B------:R-:W-:-:S05]  /*2c10*/  IADD3.X R5, PT, PT, R6, UR5, RZ, P0, !PT ;  /* 0x0000000506057c10 */ /* 0x000fca00087fe4ff */
[----:B------:R-:W-:Y:S01]  /*2c20*/  STG.E desc[UR6][R4.64], R7 ;  /* 0x0000000704007986 */ /* 0x000fe2000c101906 */
[----:B------:R-:W-:Y:S05]  /*2c30*/  EXIT ;  /* 0x000000000000794d */ /* 0x000fea0003800000 */
        .weak           $__internal_0_$__cuda_sm3x_div_rn_noftz_f32_slowpath
        .type           $__internal_0_$__cuda_sm3x_div_rn_noftz_f32_slowpath,@function
        .size           $__internal_0_$__cuda_sm3x_div_rn_noftz_f32_slowpath,(.L_x_179 - $__internal_0_$__cuda_sm3x_div_rn_noftz_f32_slowpath)
$__internal_0_$__cuda_sm3x_div_rn_noftz_f32_slowpath:
[----:B------:R-:W-:Y:S01]  /*2c40*/  SHF.R.U32.HI R8, RZ, 0x17, R3 ;  /* 0x00000017ff087819 */ /* 0x000fe20000011603 */
[----:B------:R-:W-:Y:S01]  /*2c50*/  BSSY.RECONVERGENT B0, `(.L_x_53) ;  /* 0x0000063000007945 */ /* 0x000fe20003800200 */
[----:B------:R-:W-:Y:S02]  /*2c60*/  SHF.R.U32.HI R16, RZ, 0x17, R0 ;  /* 0x00000017ff107819 */ /* 0x000fe40000011600 */
[----:B------:R-:W-:Y:S02]  /*2c70*/  LOP3.LUT R8, R8, 0xff, RZ, 0xc0, !PT ;  /* 0x000000ff08087812 */ /* 0x000fe400078ec0ff */
[----:B------:R-:W-:Y:S02]  /*2c80*/  LOP3.LUT R16, R16, 0xff, RZ, 0xc0, !PT ;  /* 0x000000ff10107812 */ /* 0x000fe400078ec0ff */
[----:B------:R-:W-:Y:S02]  /*2c90*/  IADD3 R17, PT, PT, R8, -0x1, RZ ;  /* 0xffffffff08117810 */ /* 0x000fe40007ffe0ff */
[----:B------:R-:W-:Y:S01]  /*2ca0*/  MOV R25, R3 ;  /* 0x0000000300197202 */ /* 0x000fe20000000f00 */
[----:B------:R-:W-:Y:S01]  /*2cb0*/  VIADD R18, R16, 0xffffffff ;  /* 0xffffffff10127836 */ /* 0x000fe20000000000 */
[----:B------:R-:W-:-:S04]  /*2cc0*/  ISETP.GT.U32.AND P1, PT, R17, 0xfd, PT ;  /* 0x000000fd1100780c */ /* 0x000fc80003f24070 */
[----:B------:R-:W-:-:S13]  /*2cd0*/  ISETP.GT.U32.OR P1, PT, R18, 0xfd, P1 ;  /* 0x000000fd1200780c */ /* 0x000fda0000f24470 */
[----:B------:R-:W-:Y:S01]  /*2ce0*/  @!P1 IMAD.MOV.U32 R9, RZ, RZ, RZ ;  /* 0x000000ffff099224 */ /* 0x000fe200078e00ff */
[----:B------:R-:W-:Y:S06]  /*2cf0*/  @!P1 BRA `(.L_x_54) ;  /* 0x00000000005c9947 */ /* 0x000fec0003800000 */
[----:B------:R-:W-:Y:S02]  /*2d00*/  FSETP.GTU.FTZ.AND P1, PT, |R0|, +INF , PT ;  /* 0x7f8000000000780b */ /* 0x000fe40003f3c200 */
[----:B------:R-:W-:-:S04]  /*2d10*/  FSETP.GTU.FTZ.AND P2, PT, |R3|, +INF , PT ;  /* 0x7f8000000300780b */ /* 0x000fc80003f5c200 */
[----:B------:R-:W-:-:S13]  /*2d20*/  PLOP3.LUT P1, PT, P1, P2, PT, 0xf8, 0x8f ;  /* 0x00000000008f781c */ /* 0x000fda0000f25f70 */
[----:B------:R-:W-:Y:S05]  /*2d30*/  @P1 BRA `(.L_x_55) ;  /* 0x00000004004c1947 */ /* 0x000fea0003800000 */
[----:B------:R-:W-:-:S13]  /*2d40*/  LOP3.LUT P1, RZ, R25, 0x7fffffff, R0, 0xc8, !PT ;  /* 0x7fffffff19ff7812 */ /* 0x000fda000782c800 */
[----:B------:R-:W-:Y:S05]  /*2d50*/  @!P1 BRA `(.L_x_56) ;  /* 0x00000004003c9947 */ /* 0x000fea0003800000 */
[C---:B------:R-:W-:Y:S02]  /*2d60*/  FSETP.NEU.FTZ.AND P1, PT, |R0|.reuse, +INF , PT ;  /* 0x7f8000000000780b */ /* 0x040fe40003f3d200 */
[----:B------:R-:W-:Y:S02]  /*2d70*/  FSETP.NEU.FTZ.AND P3, PT, |R3|, +INF , PT ;  /* 0x7f8000000300780b */ /* 0x000fe40003f7d200 */
[----:B------:R-:W-:-:S11]  /*2d80*/  FSETP.NEU.FTZ.AND P2, PT, |R0|, +INF , PT ;  /* 0x7f8000000000780b */ /* 0x000fd60003f5d200 */
[----:B------:R-:W-:Y:S05]  /*2d90*/  @!P3 BRA !P1, `(.L_x_56) ;  /* 0x00000004002cb947 */ /* 0x000fea0004800000 */
[----:B------:R-:W-:-:S04]  /*2da0*/  LOP3.LUT P1, RZ, R0, 0x7fffffff, RZ, 0xc0, !PT ;  /* 0x7fffffff00ff7812 */ /* 0x000fc8000782c0ff */
[----:B------:R-:W-:-:S13]  /*2db0*/  PLOP3.LUT P1, PT, P3, P1, PT, 0x2f, 0xf2 ;  /* 0x0000000000f2781c */ /* 0x000fda0001f22577 */
[----:B------:R-:W-:Y:S05]  /*2dc0*/  @P1 BRA `(.L_x_57) ;  /* 0x0000000400181947 */ /* 0x000fea0003800000 */
[----:B------:R-:W-:-:S04]  /*2dd0*/  LOP3.LUT P1, RZ, R25, 0x7fffffff, RZ, 0xc0, !PT ;  /* 0x7fffffff19ff7812 */ /* 0x000fc8000782c0ff */
[----:B------:R-:W-:-:S13]  /*2de0*/  PLOP3.LUT P1, PT, P2, P1, PT, 0x2f, 0xf2 ;  /* 0x0000000000f2781c */ /* 0x000fda0001722577 */
[----:B------:R-:W-:Y:S05]  /*2df0*/  @P1 BRA `(.L_x_58) ;  /* 0x0000000400001947 */ /* 0x000fea0003800000 */
[----:B------:R-:W-:Y:S02]  /*2e00*/  ISETP.GE.AND P1, PT, R18, RZ, PT ;  /* 0x000000ff1200720c */ /* 0x000fe40003f26270 */
[----:B------:R-:W-:-:S11]  /*2e10*/  ISETP.GE.AND P2, PT, R17, RZ, PT ;  /* 0x000000ff1100720c */ /* 0x000fd60003f46270 */
[----:B------:R-:W-:Y:S01]  /*2e20*/  @P1 MOV R9, RZ ;  /* 0x000000ff00091202 */ /* 0x000fe20000000f00 */
[----:B------:R-:W-:Y:S02]  /*2e30*/  @!P1 IMAD.MOV.U32 R9, RZ, RZ, -0x40 ;  /* 0xffffffc0ff099424 */ /* 0x000fe400078e00ff */
[----:B------:R-:W-:Y:S01]  /*2e40*/  @!P1 FFMA R0, R0, 1.84467440737095516160e+19, RZ ;  /* 0x5f80000000009823 */ /* 0x000fe200000000ff */
[----:B------:R-:W-:Y:S02]  /*2e50*/  @!P2 FFMA R25, R3, 1.84467440737095516160e+19, RZ ;  /* 0x5f8000000319a823 */ /* 0x000fe400000000ff */
[----:B------:R-:W-:-:S07]  /*2e60*/  @!P2 IADD3 R9, PT, PT, R9, 0x40, RZ ;  /* 0x000000400909a810 */ /* 0x000fce0007ffe0ff */
.L_x_54:
[----:B------:R-:W-:Y:S01]  /*2e70*/  LEA R24, R8, 0xc0800000, 0x17 ;  /* 0xc080000008187811 */ /* 0x000fe200078eb8ff */
[----:B------:R-:W-:Y:S04]  /*2e80*/  BSSY.RECONVERGENT B1, `(.L_x_59) ;  /* 0x0000036000017945 */ /* 0x000fe80003800200 */
[----:B------:R-:W-:Y:S01]  /*2e90*/  IMAD.IADD R24, R25, 0x1, -R24 ;  /* 0x0000000119187824 */ /* 0x000fe200078e0a18 */
[----:B------:R-:W-:-:S03]  /*2ea0*/  IADD3 R25, PT, PT, R16, -0x7f, RZ ;  /* 0xffffff8110197810 */ /* 0x000fc60007ffe0ff */
[----:B------:R-:W0:Y:S01]  /*2eb0*/  MUFU.RCP R18, R24 ;  /* 0x0000001800127308 */ /* 0x000e220000001000 */
[----:B------:R-:W-:Y:S01]  /*2ec0*/  FADD.FTZ R17, -R24, -RZ ;  /* 0x800000ff18117221 */ /* 0x000fe20000010100 */
[----:B------:R-:W-:-:S03]  /*2ed0*/  IMAD R0, R25, -0x800000, R0 ;  /* 0xff80000019007824 */ /* 0x000fc600078e0200 */
[----:B0-----:R-:W-:-:S04]  /*2ee0*/  FFMA R27, R18, R17, 1 ;  /* 0x3f800000121b7423 */ /* 0x001fc80000000011 */
[----:B------:R-:W-:-:S04]  /*2ef0*/  FFMA R27, R18, R27, R18 ;  /* 0x0000001b121b7223 */ /* 0x000fc80000000012 */
[----:B------:R-:W-:-:S04]  /*2f00*/  FFMA R16, R0, R27, RZ ;  /* 0x0000001b00107223 */ /* 0x000fc800000000ff */
[----:B------:R-:W-:-:S04]  /*2f10*/  FFMA R18, R17, R16, R0 ;  /* 0x0000001011127223 */ /* 0x000fc80000000000 */
[----:B------:R-:W-:Y:S01]  /*2f20*/  FFMA R18, R27, R18, R16 ;  /* 0x000000121b127223 */ /* 0x000fe20000000010 */
[----:B------:R-:W-:-:S03]  /*2f30*/  IADD3 R16, PT, PT, R25, 0x7f, -R8 ;  /* 0x0000007f19107810 */ /* 0x000fc60007ffe808 */
[----:B------:R-:W-:Y:S02]  /*2f40*/  FFMA R17, R17, R18, R0 ;  /* 0x0000001211117223 */ /* 0x000fe40000000000 */
[----:B------:R-:W-:Y:S02]  /*2f50*/  IMAD.IADD R9, R16, 0x1, R9 ;  /* 0x0000000110097824 */ /* 0x000fe400078e0209 */
[----:B------:R-:W-:-:S05]  /*2f60*/  FFMA R0, R27, R17, R18 ;  /* 0x000000111b007223 */ /* 0x000fca0000000012 */
[----:B------:R-:W-:-:S04]  /*2f70*/  SHF.R.U32.HI R8, RZ, 0x17, R0 ;  /* 0x00000017ff087819 */ /* 0x000fc80000011600 */
[----:B------:R-:W-:-:S04]  /*2f80*/  LOP3.LUT R8, R8, 0xff, RZ, 0xc0, !PT ;  /* 0x000000ff08087812 */ /* 0x000fc800078ec0ff */
[----:B------:R-:W-:-:S05]  /*2f90*/  IADD3 R8, PT, PT, R8, R9, RZ ;  /* 0x0000000908087210 */ /* 0x000fca0007ffe0ff */
[----:B------:R-:W-:-:S05]  /*2fa0*/  VIADD R16, R8, 0xffffffff ;  /* 0xffffffff08107836 */ /* 0x000fca0000000000 */
[----:B------:R-:W-:-:S13]  /*2fb0*/  ISETP.GE.U32.AND P1, PT, R16, 0xfe, PT ;  /* 0x000000fe1000780c */ /* 0x000fda0003f26070 */
[----:B------:R-:W-:Y:S05]  /*2fc0*/  @!P1 BRA `(.L_x_60) ;  /* 0x0000000000809947 */ /* 0x000fea0003800000 */
[----:B------:R-:W-:-:S13]  /*2fd0*/  ISETP.GT.AND P1, PT, R8, 0xfe, PT ;  /* 0x000000fe0800780c */ /* 0x000fda0003f24270 */
[----:B------:R-:W-:Y:S05]  /*2fe0*/  @P1 BRA `(.L_x_61) ;  /* 0x00000000006c1947 */ /* 0x000fea0003800000 */
[----:B------:R-:W-:-:S13]  /*2ff0*/  ISETP.GE.AND P1, PT, R8, 0x1, PT ;  /* 0x000000010800780c */ /* 0x000fda0003f26270 */
[----:B------:R-:W-:Y:S05]  /*3000*/  @P1 BRA `(.L_x_62) ;  /* 0x0000000000741947 */ /* 0x000fea0003800000 */
[----:B------:R-:W-:Y:S02]  /*3010*/  ISETP.GE.AND P1, PT, R8, -0x18, PT ;  /* 0xffffffe80800780c */ /* 0x000fe40003f26270 */
[----:B------:R-:W-:-:S11]  /*3020*/  LOP3.LUT R0, R0, 0x80000000, RZ, 0xc0, !PT ;  /* 0x8000000000007812 */ /* 0x000fd600078ec0ff */
[----:B------:R-:W-:Y:S05]  /*3030*/  @!P1 BRA `(.L_x_62) ;  /* 0x0000000000689947 */ /* 0x000fea0003800000 */
[CCC-:B------:R-:W-:Y:S01]  /*3040*/  FFMA.RZ R9, R27.reuse, R17.reuse, R18.reuse ;  /* 0x000000111b097223 */ /* 0x1c0fe2000000c012 */
[CCC-:B------:R-:W-:Y:S01]  /*3050*/  FFMA.RP R16, R27.reuse, R17.reuse, R18.reuse ;  /* 0x000000111b107223 */ /* 0x1c0fe20000008012 */
[----:B------:R-:W-:Y:S01]  /*3060*/  FFMA.RM R27, R27, R17, R18 ;  /* 0x000000111b1b7223 */ /* 0x000fe20000004012 */
[C---:B------:R-:W-:Y:S02]  /*3070*/  IADD3 R17, PT, PT, R8.reuse, 0x20, RZ ;  /* 0x0000002008117810 */ /* 0x040fe40007ffe0ff */
[----:B------:R-:W-:Y:S02]  /*3080*/  LOP3.LUT R9, R9, 0x7fffff, RZ, 0xc0, !PT ;  /* 0x007fffff09097812 */ /* 0x000fe400078ec0ff */
[C---:B------:R-:W-:Y:S02]  /*3090*/  ISETP.NE.AND P3, PT, R8.reuse, RZ, PT ;  /* 0x000000ff0800720c */ /* 0x040fe40003f65270 */
[----:B------:R-:W-:Y:S02]  /*30a0*/  LOP3.LUT R18, R9, 0x800000, RZ, 0xfc, !PT ;  /* 0x0080000009127812 */ /* 0x000fe400078efcff */
[----:B------:R-:W-:Y:S01]  /*30b0*/  ISETP.NE.AND P2, PT, R8, RZ, PT ;  /* 0x000000ff0800720c */ /* 0x000fe20003f45270 */
[----:B------:R-:W-:Y:S01]  /*30c0*/  IMAD.MOV R8, RZ, RZ, -R8 ;  /* 0x000000ffff087224 */ /* 0x000fe200078e0a08 */
[----:B------:R-:W-:-:S02]  /*30d0*/  SHF.L.U32 R17, R18, R17, RZ ;  /* 0x0000001112117219 */ /* 0x000fc400000006ff */
[----:B------:R-:W-:Y:S02]  /*30e0*/  FSETP.NEU.FTZ.AND P1, PT, R16, R27, PT ;  /* 0x0000001b1000720b */ /* 0x000fe40003f3d000 */
[----:B------:R-:W-:Y:S02]  /*30f0*/  SEL R9, R8, RZ, P3 ;  /* 0x000000ff08097207 */ /* 0x000fe40001800000 */
[----:B------:R-:W-:Y:S02]  /*3100*/  ISETP.NE.AND P2, PT, R17, RZ, P2 ;  /* 0x000000ff1100720c */ /* 0x000fe40001745270 */
[----:B------:R-:W-:Y:S02]  /*3110*/  SHF.R.U32.HI R18, RZ, R9, R18 ;  /* 0x00000009ff127219 */ /* 0x000fe40000011612 */
[----:B------:R-:W-:Y:S02]  /*3120*/  PLOP3.LUT P1, PT, P1, P2, PT, 0xf8, 0x8f ;  /* 0x00000000008f781c */ /* 0x000fe40000f25f70 */
[----:B------:R-:W-:-:S02]  /*3130*/  SHF.R.U32.HI R8, RZ, 0x1, R18 ;  /* 0x00000001ff087819 */ /* 0x000fc40000011612 */
[----:B------:R-:W-:-:S04]  /*3140*/  SEL R9, RZ, 0x1, !P1 ;  /* 0x00000001ff097807 */ /* 0x000fc80004800000 */
[----:B------:R-:W-:-:S04]  /*3150*/  LOP3.LUT R9, R9, 0x1, R8, 0xf8, !PT ;  /* 0x0000000109097812 */ /* 0x000fc800078ef808 */
[----:B------:R-:W-:-:S04]  /*3160*/  LOP3.LUT R9, R9, R18, RZ, 0xc0, !PT ;  /* 0x0000001209097212 */ /* 0x000fc800078ec0ff */
[----:B------:R-:W-:-:S04]  /*3170*/  IADD3 R9, PT, PT, R8, R9, RZ ;  /* 0x0000000908097210 */ /* 0x000fc80007ffe0ff */
[----:B------:R-:W-:Y:S01]  /*3180*/  LOP3.LUT R0, R9, R0, RZ, 0xfc, !PT ;  /* 0x0000000009007212 */ /* 0x000fe200078efcff */
[----:B------:R-:W-:Y:S06]  /*3190*/  BRA `(.L_x_62) ;  /* 0x0000000000107947 */ /* 0x000fec0003800000 */
.L_x_61:
[----:B------:R-:W-:-:S04]  /*31a0*/  LOP3.LUT R0, R0, 0x80000000, RZ, 0xc0, !PT ;  /* 0x8000000000007812 */ /* 0x000fc800078ec0ff */
[----:B------:R-:W-:Y:S01]  /*31b0*/  LOP3.LUT R0, R0, 0x7f800000, RZ, 0xfc, !PT ;  /* 0x7f80000000007812 */ /* 0x000fe200078efcff */
[----:B------:R-:W-:Y:S06]  /*31c0*/  BRA `(.L_x_62) ;  /* 0x0000000000047947 */ /* 0x000fec0003800000 */
.L_x_60:
[----:B------:R-:W-:-:S07]  /*31d0*/  LEA R0, R9, R0, 0x17 ;  /* 0x0000000009007211 */ /* 0x000fce00078eb8ff */
.L_x_62:
[----:B------:R-:W-:Y:S05]  /*31e0*/  BSYNC.RECONVERGENT B1 ;  /* 0x0000000000017941 */ /* 0x000fea0003800200 */
.L_x_59:
[----:B------:R-:W-:Y:S05]  /*31f0*/  BRA `(.L_x_63) ;  /* 0x0000000000207947 */ /* 0x000fea0003800000 */
.L_x_58:
[----:B------:R-:W-:-:S04]  /*3200*/  LOP3.LUT R0, R25, 0x80000000, R0, 0x48, !PT ;  /* 0x8000000019007812 */ /* 0x000fc800078e4800 */
[----:B------:R-:W-:Y:S01]  /*3210*/  LOP3.LUT R0, R0, 0x7f800000, RZ, 0xfc, !PT ;  /* 0x7f80000000007812 */ /* 0x000fe200078efcff */
[----:B------:R-:W-:Y:S06]  /*3220*/  BRA `(.L_x_63) ;  /* 0x0000000000147947 */ /* 0x000fec0003800000 */
.L_x_57:
[----:B------:R-:W-:Y:S01]  /*3230*/  LOP3.LUT R0, R25, 0x80000000, R0, 0x48, !PT ;  /* 0x8000000019007812 */ /* 0x000fe200078e4800 */
[----:B------:R-:W-:Y:S06]  /*3240*/  BRA `(.L_x_63) ;  /* 0x00000000000c7947 */ /* 0x000fec0003800000 */
.L_x_56:
[----:B------:R-:W0:Y:S01]  /*3250*/  MUFU.RSQ R0, -QNAN ;  /* 0xffc0000000007908 */ /* 0x000e220000001400 */
[----:B------:R-:W-:Y:S05]  /*3260*/  BRA `(.L_x_63) ;  /* 0x0000000000047947 */ /* 0x000fea0003800000 */
.L_x_55:
[----:B------:R-:W-:-:S07]  /*3270*/  FADD.FTZ R0, R0, R3 ;  /* 0x0000000300007221 */ /* 0x000fce0000010000 */
.L_x_63:
[----:B------:R-:W-:Y:S05]  /*3280*/  BSYNC.RECONVERGENT B0 ;  /* 0x0000000000007941 */ /* 0x000fea0003800200 */
.L_x_53:
[----:B------:R-:W-:Y:S01]  /*3290*/  HFMA2 R9, -RZ, RZ, 0, 0 ;  /* 0x00000000ff097431 */ /* 0x000fe200000001ff */
[----:B------:R-:W-:Y:S01]  /*32a0*/  MOV R8, R2 ;  /* 0x0000000200087202 */ /* 0x000fe20000000f00 */
[----:B0-----:R-:W-:-:S03]  /*32b0*/  IMAD.MOV.U32 R17, RZ, RZ, R0 ;  /* 0x000000ffff117224 */ /* 0x001fc600078e0000 */
[----:B------:R-:W-:Y:S05]  /*32c0*/  RET.REL.NODEC R8 `(_Z30block_reduction_softmax_kernelPfS_mm) ;  /* 0xffffffcc084c7950 */ /* 0x000fea0003c3ffff */
.L_x_64:
[----:B------:R-:W-:-:S00]  /*32d0*/  BRA `(.L_x_64) ;  /* 0xfffffffc00fc7947 */ /* 0x000fc0000383ffff */
[----:B------:R-:W-:-:S00]  /*32e0*/  NOP ;  /* 0x0000000000007918 */ /* 0x000fc00000000000 */
        /* <DEDUP_REMOVED lines=9> */
.L_x_179:


//--------------------- .text._Z21online_softmax_kernelPfS_mm --------------------------
	.section	.text._Z21online_softmax_kernelPfS_mm,"ax",@progbits
	.align	128
        .global         _Z21online_softmax_kernelPfS_mm
        .type           _Z21online_softmax_kernelPfS_mm,@function
        .size           _Z21online_softmax_kernelPfS_mm,(.L_x_180 - _Z21online_softmax_kernelPfS_mm)
        .other          _Z21online_softmax_kernelPfS_mm,@"STO_CUDA_ENTRY STV_DEFAULT"
_Z21online_softmax_kernelPfS_mm:
.text._Z21online_softmax_kernelPfS_mm:
[----:B------:R-:W0:Y:S01]  /*0000*/  LDC R1, c[0x0][0x37c] ;  /* 0x0000df00ff017b82 */ /* 0x000e220000000800 */
[----:B------:R-:W1:Y:S01]  /*0010*/  S2R R5, SR_CTAID.X ;  /* 0x0000000000057919 */ /* 0x000e620000002500 */
[----:B------:R-:W1:Y:S01]  /*0020*/  LDCU UR4, c[0x0][0x360] ;  /* 0x00006c00ff0477ac */ /* 0x000e620008000800 */
[----:B------:R-:W1:Y:S01]  /*0030*/  S2R R0, SR_TID.X ;  /* 0x0000000000007919 */ /* 0x000e620000002100 */
[----:B------:R-:W2:Y:S01]  /*0040*/  LDCU.64 UR6, c[0x0][0x390] ;  /* 0x00007200ff0677ac */ /* 0x000ea20008000a00 */
[----:B-1----:R-:W-:-:S05]  /*0050*/  IMAD R5, R5, UR4, R0 ;  /* 0x0000000405057c24 */ /* 0x002fca000f8e0200 */
[----:B--2---:R-:W-:-:S04]  /*0060*/  ISETP.GE.U32.AND P0, PT, R5, UR6, PT ;  /* 0x0000000605007c0c */ /* 0x004fc8000bf06070 */
[----:B------:R-:W-:-:S13]  /*0070*/  ISETP.GE.U32.AND.EX P0, PT, RZ, UR7, PT, P0 ;  /* 0x00000007ff007c0c */ /* 0x000fda000bf06100 */
[----:B0-----:R-:W-:Y:S05]  /*0080*/  @P0 EXIT ;  /* 0x000000000000094d */ /* 0x001fea0003800000 */
[----:B------:R-:W0:Y:S01]  /*0090*/  LDCU.64 UR8, c[0x0][0x398] ;  /* 0x00007300ff0877ac */ /* 0x000e220008000a00 */
[----:B------:R-:W-:Y:S01]  /*00a0*/  MOV R4, 0xff800000 ;  /* 0xff80000000047802 */ /* 0x000fe20000000f00 */
[----:B------:R-:W1:Y:S01]  /*00b0*/  LDCU.64 UR10, c[0x0][0x358] ;  /* 0x00006b00ff0a77ac */ /* 0x000e620008000a00 */
[----:B0-----:R-:W-:-:S04]  /*00c0*/  UISETP.NE.U32.AND UP0, UPT, UR8, URZ, UPT ;  /* 0x000000ff0800728c */ /* 0x001fc8000bf05070 */
[----:B------:R-:W-:-:S09]  /*00d0*/  UISETP.NE.AND.EX UP0, UPT, UR9, URZ, UPT, UP0 ;  /* 0x000000ff0900728c */ /* 0x000fd2000bf05300 */
[----:B-1----:R-:W-:Y:S05]  /*00e0*/  BRA.U !UP0, `(.L_x_65) ;  /* 0x0000001108f47547 */ /* 0x002fea000b800000 */
[----:B------:R-:W-:Y:S02]  /*00f0*/  UISETP.GE.U32.AND UP0, UPT, UR8, 0x4, UPT ;  /* 0x000000040800788c */ /* 0x000fe4000bf06070 */
[C---:B------:R-:W-:Y:S01]  /*0100*/  IMAD.WIDE.U32 R6, R5.reuse, UR8, RZ ;  /* 0x0000000805067c25 */ /* 0x040fe2000f8e00ff */
[----:B------:R-:W-:Y:S01]  /*0110*/  MOV R4, 0xff800000 ;  /* 0xff80000000047802 */ /* 0x000fe20000000f00 */
[----:B------:R-:W-:Y:S02]  /*0120*/  ULOP3.LUT UR12, UR8, 0x3, URZ, 0xc0, !UPT ;  /* 0x00000003080c7892 */ /* 0x000fe4000f8ec0ff */
[----:B------:R-:W-:Y:S02]  /*0130*/  UISETP.GE.U32.AND.EX UP0, UPT, UR9, URZ, UPT, UP0 ;  /* 0x000000ff0900728c */ /* 0x000fe4000bf06100 */
[----:B------:R-:W-:Y:S01]  /*0140*/  IMAD R9, R5, UR9, R7 ;  /* 0x0000000905097c24 */ /* 0x000fe2000f8e0207 */
[----:B------:R-:W-:Y:S01]  /*0150*/  UMOV UR4, URZ ;  /* 0x000000ff00047c82 */ /* 0x000fe20008000000 */
[----:B------:R-:W-:-:S05]  /*0160*/  UMOV UR5, URZ ;  /* 0x000000ff00057c82 */ /* 0x000fca0008000000 */
[----:B------:R-:W-:Y:S05]  /*0170*/  BRA.U !UP0, `(.L_x_66) ;  /* 0x0000000d08387547 */ /* 0x000fea000b800000 */
[----:B------:R-:W0:Y:S02]  /*0180*/  LDCU.64 UR4, c[0x0][0x380] ;  /* 0x00007000ff0477ac */ /* 0x000e240008000a00 */
[----:B0-----:R-:W-:-:S04]  /*0190*/  LEA R2, P0, R6, UR4, 0x2 ;  /* 0x0000000406027c11 */ /* 0x001fc8000f8010ff */
[----:B------:R-:W-:-:S05]  /*01a0*/  LEA.HI.X R3, R6, UR5, R9, 0x2, P0 ;  /* 0x0000000506037c11 */ /* 0x000fca00080f1409 */
[----:B------:R-:W2:Y:S04]  /*01b0*/  LDG.E R15, desc[UR10][R2.64] ;  /* 0x0000000a020f7981 */ /* 0x000ea8000c1e1900 */
[----:B------:R-:W3:Y:S04]  /*01c0*/  LDG.E R21, desc[UR10][R2.64+0x4] ;  /* 0x0000040a02157981 */ /* 0x000ee8000c1e1900 */
[----:B------:R-:W4:Y:S04]  /*01d0*/  LDG.E R13, desc[UR10][R2.64+0x8] ;  /* 0x0000080a020d7981 */ /* 0x000f28000c1e1900 */
[----:B------:R-:W5:Y:S01]  /*01e0*/  LDG.E R11, desc[UR10][R2.64+0xc] ;  /* 0x00000c0a020b7981 */ /* 0x000f62000c1e1900 */
[----:B------:R-:W-:Y:S01]  /*01f0*/  HFMA2 R0, -RZ, RZ, 0.96630859375, -0.0022525787353515625 ;  /* 0x3bbb989dff007431 */ /* 0x000fe200000001ff */
[----:B------:R-:W-:Y:S01]  /*0200*/  MOV R4, 0xff800000 ;  /* 0xff80000000047802 */ /* 0x000fe20000000f00 */
[----:B------:R-:W-:Y:S01]  /*0210*/  ULOP3.LUT UR4, UR8, 0xfffffffc, URZ, 0xc0, !UPT ;  /* 0xfffffffc08047892 */ /* 0x000fe2000f8ec0ff */
[----:B------:R-:W-:Y:S01]  /*0220*/  MOV R8, 0x437c0000 ;  /* 0x437c000000087802 */ /* 0x000fe20000000f00 */
[----:B------:R-:W-:Y:S01]  /*0230*/  BSSY.RECONVERGENT B0, `(.L_x_67) ;  /* 0x000004d000007945 */ /* 0x000fe20003800200 */
[----:B--2---:R-:W-:-:S13]  /*0240*/  FSETP.GT.AND P1, PT, R15, -INF , PT ;  /* 0xff8000000f00780b */ /* 0x004fda0003f24000 */
[----:B------:R-:W-:Y:S01]  /*0250*/  @P1 MOV R4, R15 ;  /* 0x0000000f00041202 */ /* 0x000fe20000000f00 */
[----:B------:R-:W-:-:S03]  /*0260*/  @P1 FADD R17, -R15, -INF ;  /* 0xff8000000f111421 */ /* 0x000fc60000000100 */
[----:B---3--:R-:W-:Y:S01]  /*0270*/  FSETP.GT.AND P2, PT, R21, R4, PT ;  /* 0x000000041500720b */ /* 0x008fe20003f44000 */
[----:B------:R-:W-:Y:S01]  /*0280*/  @P1 FFMA.SAT R19, R17, R0, 0.5 ;  /* 0x3f00000011131423 */ /* 0x000fe20000002000 */
[----:B------:R-:W-:-:S03]  /*0290*/  FADD R15, -R4, R15 ;  /* 0x0000000f040f7221 */ /* 0x000fc60000000100 */
[----:B------:R-:W-:Y:S01]  /*02a0*/  @P1 FFMA.RM R16, R19, R8, 12582913 ;  /* 0x4b40000113101423 */ /* 0x000fe20000004008 */
[----:B------:R-:W-:-:S03]  /*02b0*/  FFMA.SAT R23, R15, R0, 0.5 ;  /* 0x3f0000000f177423 */ /* 0x000fc60000002000 */
[C---:B------:R-:W-:Y:S01]  /*02c0*/  @P1 FADD R14, R16.reuse, -12583039 ;  /* 0xcb40007f100e1421 */ /* 0x040fe20000000000 */
[----:B------:R-:W-:Y:S01]  /*02d0*/  FFMA.RM R12, R23, R8, 12582913 ;  /* 0x4b400001170c7423 */ /* 0x000fe20000004008 */
[----:B------:R-:W-:Y:S02]  /*02e0*/  @P1 SHF.L.U32 R25, R16, 0x17, RZ ;  /* 0x0000001710191819 */ /* 0x000fe400000006ff */
[--C-:B------:R-:W-:Y:S01]  /*02f0*/  @P2 FADD R19, R4, -R21.reuse ;  /* 0x8000001504132221 */ /* 0x100fe20000000000 */
[----:B------:R-:W-:Y:S01]  /*0300*/  @P2 MOV R4, R21 ;  /* 0x0000001500042202 */ /* 0x000fe20000000f00 */
[----:B------:R-:W-:Y:S01]  /*0310*/  @P1 FFMA R14, R17, 1.4426950216293334961, -R14 ;  /* 0x3fb8aa3b110e1823 */ /* 0x000fe2000000080e */
[----:B------:R-:W-:Y:S01]  /*0320*/  FADD R20, R12, -12583039 ;  /* 0xcb40007f0c147421 */ /* 0x000fe20000000000 */
[----:B------:R-:W-:Y:S01]  /*0330*/  @P2 FFMA.SAT R23, R19, R0, 0.5 ;  /* 0x3f00000013172423 */ /* 0x000fe20000002000 */
[----:B----4-:R-:W-:Y:S01]  /*0340*/  FSETP.GT.AND P0, PT, R13, R4, PT ;  /* 0x000000040d00720b */ /* 0x010fe20003f04000 */
[----:B------:R-:W-:Y:S01]  /*0350*/  @P1 FFMA R18, R17, 1.925963033500011079e-08, R14 ;  /* 0x32a5706011121823 */ /* 0x000fe2000000000e */
[----:B------:R-:W-:Y:S01]  /*0360*/  FFMA R20, R15, 1.4426950216293334961, -R20 ;  /* 0x3fb8aa3b0f147823 */ /* 0x000fe20000000814 */
[----:B------:R-:W-:Y:S01]  /*0370*/  FADD R21, -R4, R21 ;  /* 0x0000001504157221 */ /* 0x000fe20000000100 */
[----:B------:R-:W-:-:S02]  /*0380*/  @P2 FFMA.RM R14, R23, R8, 12582913 ;  /* 0x4b400001170e2423 */ /* 0x000fc40000004008 */
[----:B------:R-:W-:Y:S01]  /*0390*/  FFMA R17, R15, 1.925963033500011079e-08, R20 ;  /* 0x32a570600f117823 */ /* 0x000fe20000000014 */
[----:B------:R-:W0:Y:S01]  /*03a0*/  @P1 MUFU.EX2 R18, R18 ;  /* 0x0000001200121308 */ /* 0x000e220000000800 */
[----:B------:R-:W-:Y:S01]  /*03b0*/  FFMA.SAT R15, R21, R0, 0.5 ;  /* 0x3f000000150f7423 */ /* 0x000fe20000002000 */
[C---:B------:R-:W-:Y:S01]  /*03c0*/  @P2 FADD R22, R14.reuse, -12583039 ;  /* 0xcb40007f0e162421 */ /* 0x040fe20000000000 */
[----:B------:R-:W-:Y:S02]  /*03d0*/  @P2 SHF.L.U32 R14, R14, 0x17, RZ ;  /* 0x000000170e0e2819 */ /* 0x000fe400000006ff */
[----:B------:R-:W-:Y:S01]  /*03e0*/  FFMA.RM R15, R15, R8, 12582913 ;  /* 0x4b4000010f0f7423 */ /* 0x000fe20000004008 */
[--C-:B------:R-:W-:Y:S01]  /*03f0*/  @P0 FADD R23, R4, -R13.reuse ;  /* 0x8000000d04170221 */ /* 0x100fe20000000000 */
[----:B------:R-:W-:Y:S01]  /*0400*/  @P0 MOV R4, R13 ;  /* 0x0000000d00040202 */ /* 0x000fe20000000f00 */
[----:B------:R-:W-:Y:S01]  /*0410*/  @P2 FFMA R22, R19, 1.4426950216293334961, -R22 ;  /* 0x3fb8aa3b13162823 */ /* 0x000fe20000000816 */
[----:B------:R-:W-:Y:S01]  /*0420*/  FADD R20, R15, -12583039 ;  /* 0xcb40007f0f147421 */ /* 0x000fe20000000000 */
[----:B------:R-:W-:Y:S01]  /*0430*/  @P0 FFMA.SAT R27, R23, R0, 0.5 ;  /* 0x3f000000171b0423 */ /* 0x000fe20000002000 */
[----:B------:R-:W1:Y:S01]  /*0440*/  MUFU.EX2 R17, R17 ;  /* 0x0000001100117308 */ /* 0x000e620000000800 */
[----:B------:R-:W-:Y:S01]  /*0450*/  FADD R13, -R4, R13 ;  /* 0x0000000d040d7221 */ /* 0x000fe20000000100 */
[----:B------:R-:W-:Y:S01]  /*0460*/  FFMA R20, R21, 1.4426950216293334961, -R20 ;  /* 0x3fb8aa3b15147823 */ /* 0x000fe20000000814 */
[----:B------:R-:W-:Y:S01]  /*0470*/  @P0 FFMA.RM R16, R27, R8, 12582913 ;  /* 0x4b4000011b100423 */ /* 0x000fe20000004008 */
[----:B------:R-:W-:Y:S01]  /*0480*/  @P2 FFMA R19, R19, 1.925963033500011079e-08, R22 ;  /* 0x32a5706013132823 */ /* 0x000fe20000000016 */
[----:B0-----:R-:W-:-:S02]  /*0490*/  @P1 FMUL R22, R25, R18 ;  /* 0x0000001219161220 */ /* 0x001fc40000400000 */
[----:B------:R-:W-:Y:S01]  /*04a0*/  @P0 FADD R18, R16, -12583039 ;  /* 0xcb40007f10120421 */ /* 0x000fe20000000000 */
[----:B------:R-:W-:Y:S01]  /*04b0*/  FFMA R20, R21, 1.925963033500011079e-08, R20 ;  /* 0x32a5706015147823 */ /* 0x000fe20000000014 */
[----:B------:R-:W-:Y:S01]  /*04c0*/  FFMA.SAT R21, R13, R0, 0.5 ;  /* 0x3f0000000d157423 */ /* 0x000fe20000002000 */
[----:B------:R-:W0:Y:S01]  /*04d0*/  @P2 MUFU.EX2 R19, R19 ;  /* 0x0000001300132308 */ /* 0x000e220000000800 */
[----:B------:R-:W-:Y:S01]  /*04e0*/  @P0 FFMA R24, R23, 1.4426950216293334961, -R18 ;  /* 0x3fb8aa3b17180823 */ /* 0x000fe20000000812 */
[----:B------:R-:W-:Y:S01]  /*04f0*/  @P1 FMUL R10, R22, R1 ;  /* 0x00000001160a1220 */ /* 0x000fe20000400000 */
[----:B------:R-:W-:Y:S01]  /*0500*/  FFMA.RM R18, R21, R8, 12582913 ;  /* 0x4b40000115127423 */ /* 0x000fe20000004008 */
[----:B------:R-:W-:Y:S01]  /*0510*/  SHF.L.U32 R21, R12, 0x17, RZ ;  /* 0x000000170c157819 */ /* 0x000fe200000006ff */
[----:B------:R-:W-:Y:S01]  /*0520*/  @P0 FFMA R24, R23, 1.925963033500011079e-08, R24 ;  /* 0x32a5706017180823 */ /* 0x000fe20000000018 */
[----:B-----5:R-:W-:Y:S01]  /*0530*/  FSETP.GT.AND P1, PT, R11, R4, PT ;  /* 0x000000040b00720b */ /* 0x020fe20003f24000 */
[C---:B------:R-:W-:Y:S01]  /*0540*/  FADD R22, R18.reuse, -12583039 ;  /* 0xcb40007f12167421 */ /* 0x040fe20000000000 */
[----:B------:R-:W2:Y:S01]  /*0550*/  MUFU.EX2 R20, R20 ;  /* 0x0000001400147308 */ /* 0x000ea20000000800 */
[----:B-1----:R-:W-:Y:S01]  /*0560*/  FFMA R17, R21, R17, R10 ;  /* 0x0000001115117223 */ /* 0x002fe2000000000a */
[----:B------:R-:W-:Y:S01]  /*0570*/  SHF.L.U32 R10, R15, 0x17, RZ ;  /* 0x000000170f0a7819 */ /* 0x000fe200000006ff */
[----:B------:R-:W-:Y:S01]  /*0580*/  FFMA R22, R13, 1.4426950216293334961, -R22 ;  /* 0x3fb8aa3b0d167823 */ /* 0x000fe20000000816 */
[----:B------:R-:W-:-:S03]  /*0590*/  SHF.L.U32 R15, R18, 0x17, RZ ;  /* 0x00000017120f7819 */ /* 0x000fc600000006ff */
[----:B------:R-:W-:Y:S01]  /*05a0*/  FFMA R22, R13, 1.925963033500011079e-08, R22 ;  /* 0x32a570600d167823 */ /* 0x000fe20000000016 */
[----:B------:R-:W1:Y:S01]  /*05b0*/  @P0 MUFU.EX2 R12, R24 ;  /* 0x00000018000c0308 */ /* 0x000e620000000800 */
[----:B0-----:R-:W-:Y:S01]  /*05c0*/  @P2 FMUL R14, R14, R19 ;  /* 0x000000130e0e2220 */ /* 0x001fe20000400000 */
[----:B------:R-:W-:-:S03]  /*05d0*/  @P0 SHF.L.U32 R13, R16, 0x17, RZ ;  /* 0x00000017100d0819 */ /* 0x000fc600000006ff */
[----:B------:R-:W-:-:S03]  /*05e0*/  @P2 FMUL R17, R17, R14 ;  /* 0x0000000e11112220 */ /* 0x000fc60000400000 */
[----:B------:R-:W0:Y:S01]  /*05f0*/  MUFU.EX2 R22, R22 ;  /* 0x0000001600167308 */ /* 0x000e220000000800 */
[----:B--2---:R-:W-:Y:S01]  /*0600*/  FFMA R10, R10, R20, R17 ;  /* 0x000000140a0a7223 */ /* 0x004fe20000000011 */
[----:B-1----:R-:W-:-:S04]  /*0610*/  @P0 FMUL R13, R13, R12 ;  /* 0x0000000c0d0d0220 */ /* 0x002fc80000400000 */
[----:B------:R-:W-:-:S04]  /*0620*/  @P0 FMUL R10, R10, R13 ;  /* 0x0000000d0a0a0220 */ /* 0x000fc80000400000 */
[----:B0-----:R-:W-:Y:S01]  /*0630*/  FFMA R10, R15, R22, R10 ;  /* 0x000000160f0a7223 */ /* 0x001fe2000000000a */
[----:B------:R-:W-:Y:S06]  /*0640*/  @!P1 BRA `(.L_x_68) ;  /* 0x00000000002c9947 */ /* 0x000fec0003800000 */
[----:B------:R-:W-:-:S04]  /*0650*/  FADD R13, R4, -R11 ;  /* 0x8000000b040d7221 */ /* 0x000fc80000000000 */
[----:B------:R-:W-:-:S04]  /*0660*/  FFMA.SAT R15, R13, R0, 0.5 ;  /* 0x3f0000000d0f7423 */ /* 0x000fc80000002000 */
[----:B------:R-:W-:-:S04]  /*0670*/  FFMA.RM R15, R15, R8, 12582913 ;  /* 0x4b4000010f0f7423 */ /* 0x000fc80000004008 */
[C---:B------:R-:W-:Y:S01]  /*0680*/  FADD R4, R15.reuse, -12583039 ;  /* 0xcb40007f0f047421 */ /* 0x040fe20000000000 */
[----:B------:R-:W-:-:S03]  /*0690*/  SHF.L.U32 R15, R15, 0x17, RZ ;  /* 0x000000170f0f7819 */ /* 0x000fc600000006ff */
[----:B------:R-:W-:-:S04]  /*06a0*/  FFMA R4, R13, 1.4426950216293334961, -R4 ;  /* 0x3fb8aa3b0d047823 */ /* 0x000fc80000000804 */
[----:B------:R-:W-:-:S04]  /*06b0*/  FFMA R13, R13, 1.925963033500011079e-08, R4 ;  /* 0x32a570600d0d7823 */ /* 0x000fc80000000004 */
[----:B------:R-:W0:Y:S02]  /*06c0*/  MUFU.EX2 R4, R13 ;  /* 0x0000000d00047308 */ /* 0x000e240000000800 */
[----:B0-----:R-:W-:Y:S01]  /*06d0*/  FMUL R15, R15, R4 ;  /* 0x000000040f0f7220 */ /* 0x001fe20000400000 */
[----:B------:R-:W-:-:S03]  /*06e0*/  MOV R4, R11 ;  /* 0x0000000b00047202 */ /* 0x000fc60000000f00 */
[----:B------:R-:W-:-:S07]  /*06f0*/  FMUL R10, R10, R15 ;  /* 0x0000000f0a0a7220 */ /* 0x000fce0000400000 */
.L_x_68:
[----:B------:R-:W-:Y:S05]  /*0700*/  BSYNC.RECONVERGENT B0 ;  /* 0x0000000000007941 */ /* 0x000fea0003800200 */
.L_x_67:
[----:B------:R-:W-:Y:S01]  /*0710*/  FADD R11, -R4, R11 ;  /* 0x0000000b040b7221 */ /* 0x000fe20000000100 */
[----:B------:R-:W-:Y:S01]  /*0720*/  UIADD3 UR6, UP0, UPT, UR4, -0x4, URZ ;  /* 0xfffffffc04067890 */ /* 0x000fe2000ff1e0ff */
[----:B------:R-:W-:Y:S01]  /*0730*/  IADD3 R2, P0, PT, R2, 0x18, RZ ;  /* 0x0000001802027810 */ /* 0x000fe20007f1e0ff */
[----:B------:R-:W0:Y:S01]  /*0740*/  LDCU UR5, c[0x0][0x39c] ;  /* 0x00007380ff0577ac */ /* 0x000e220008000800 */
[----:B------:R-:W-:Y:S02]  /*0750*/  FFMA.SAT R13, R11, R0, 0.5 ;  /* 0x3f0000000b0d7423 */ /* 0x000fe40000002000 */
[----:B------:R-:W-:Y:S01]  /*0760*/  IADD3.X R3, PT, PT, RZ, R3, RZ, P0, !PT ;  /* 0x00000003ff037210 */ /* 0x000fe200007fe4ff */
[----:B------:R-:W-:Y:S01]  /*0770*/  UIADD3.X UR7, UPT, UPT, UR9, -0x1, URZ, UP0, !UPT ;  /* 0xffffffff09077890 */ /* 0x000fe200087fe4ff */
[----:B------:R-:W-:Y:S01]  /*0780*/  FFMA.RM R13, R13, R8, 12582913 ;  /* 0x4b4000010d0d7423 */ /* 0x000fe20000004008 */
[----:B------:R-:W-:-:S03]  /*0790*/  UISETP.NE.U32.AND UP0, UPT, UR6, URZ, UPT ;  /* 0x000000ff0600728c */ /* 0x000fc6000bf05070 */
[C---:B------:R-:W-:Y:S01]  /*07a0*/  FADD R0, R13.reuse, -12583039 ;  /* 0xcb40007f0d007421 */ /* 0x040fe20000000000 */
[----:B------:R-:W-:Y:S01]  /*07b0*/  UISETP.NE.AND.EX UP0, UPT, UR7, URZ, UPT, UP0 ;  /* 0x000000ff0700728c */ /* 0x000fe2000bf05300 */
[----:B------:R-:W-:Y:S02]  /*07c0*/  SHF.L.U32 R13, R13, 0x17, RZ ;  /* 0x000000170d0d7819 */ /* 0x000fe400000006ff */
[----:B------:R-:W-:-:S04]  /*07d0*/  FFMA R0, R11, 1.4426950216293334961, -R0 ;  /* 0x3fb8aa3b0b007823 */ /* 0x000fc80000000800 */
[----:B------:R-:W-:-:S06]  /*07e0*/  FFMA R11, R11, 1.925963033500011079e-08, R0 ;  /* 0x32a570600b0b7823 */ /* 0x000fcc0000000000 */
[----:B------:R-:W1:Y:S02]  /*07f0*/  MUFU.EX2 R11, R11 ;  /* 0x0000000b000b7308 */ /* 0x000e640000000800 */
[----:B-1----:R-:W-:Y:S01]  /*0800*/  FFMA R0, R13, R11, R10 ;  /* 0x0000000b0d007223 */ /* 0x002fe2000000000a */
[----:B0-----:R-:W-:Y:S06]  /*0810*/  BRA.U !UP0, `(.L_x_66) ;  /* 0x0000000508907547 */ /* 0x001fec000b800000 */
.L_x_71:
[----:B------:R-:W2:Y:S04]  /*0820*/  LDG.E R13, desc[UR10][R2.64+-0x8] ;  /* 0xfffff80a020d7981 */ /* 0x000ea8000c1e1900 */
[----:B------:R-:W3:Y:S04]  /*0830*/  LDG.E R23, desc[UR10][R2.64+-0x4] ;  /* 0xfffffc0a02177981 */ /* 0x000ee8000c1e1900 */
[----:B------:R-:W4:Y:S04]  /*0840*/  LDG.E R21, desc[UR10][R2.64] ;  /* 0x0000000a02157981 */ /* 0x000f28000c1e1900 */
[----:B------:R-:W5:Y:S01]  /*0850*/  LDG.E R11, desc[UR10][R2.64+0x4] ;  /* 0x0000040a020b7981 */ /* 0x000f62000c1e1900 */
[----:B------:R-:W-:Y:S01]  /*0860*/  HFMA2 R10, -RZ, RZ, 0.96630859375, -0.0022525787353515625 ;  /* 0x3bbb989dff0a7431 */ /* 0x000fe200000001ff */
[----:B------:R-:W-:Y:S01]  /*0870*/  MOV R8, 0x437c0000 ;  /* 0x437c000000087802 */ /* 0x000fe20000000f00 */
[----:B------:R-:W-:Y:S01]  /*0880*/  BSSY.RECONVERGENT B0, `(.L_x_69) ;  /* 0x000004d000007945 */ /* 0x000fe20003800200 */
[----:B--2---:R-:W-:-:S13]  /*0890*/  FSETP.GT.AND P1, PT, R13, R4, PT ;  /* 0x000000040d00720b */ /* 0x004fda0003f24000 */
[----:B------:R-:W-:Y:S01]  /*08a0*/  @P1 FADD R19, R4, -R13 ;  /* 0x8000000d04131221 */ /* 0x000fe20000000000 */
[----:B------:R-:W-:-:S03]  /*08b0*/  @P1 MOV R4, R13 ;  /* 0x0000000d00041202 */ /* 0x000fc60000000f00 */
[----:B------:R-:W-:Y:S01]  /*08c0*/  @P1 FFMA.SAT R25, R19, R10, 0.5 ;  /* 0x3f00000013191423 */ /* 0x000fe2000000200a */
[----:B---3--:R-:W-:Y:S01]  /*08d0*/  FSETP.GT.AND P2, PT, R23, R4, PT ;  /* 0x000000041700720b */ /* 0x008fe20003f44000 */
[----:B------:R-:W-:Y:S02]  /*08e0*/  FADD R13, -R4, R13 ;  /* 0x0000000d040d7221 */ /* 0x000fe40000000100 */
[----:B------:R-:W-:Y:S02]  /*08f0*/  @P1 FFMA.RM R25, R25, R8, 12582913 ;  /* 0x4b40000119191423 */ /* 0x000fe40000004008 */
[----:B------:R-:W-:Y:S02]  /*0900*/  FFMA.SAT R17, R13, R10, 0.5 ;  /* 0x3f0000000d117423 */ /* 0x000fe4000000200a */
[C---:B------:R-:W-:Y:S01]  /*0910*/  @P1 FADD R12, R25.reuse, -12583039 ;  /* 0xcb40007f190c1421 */ /* 0x040fe20000000000 */
[----:B------:R-:W-:Y:S01]  /*0920*/  @P1 SHF.L.U32 R25, R25, 0x17, RZ ;  /* 0x0000001719191819 */ /* 0x000fe200000006ff */
[----:B------:R-:W-:-:S02]  /*0930*/  FFMA.RM R16, R17, R8, 12582913 ;  /* 0x4b40000111107423 */ /* 0x000fc40000004008 */
[C---:B------:R-:W-:Y:S02]  /*0940*/  @P1 FFMA R12, R19.reuse, 1.4426950216293334961, -R12 ;  /* 0x3fb8aa3b130c1823 */ /* 0x040fe4000000080c */
[--C-:B------:R-:W-:Y:S01]  /*0950*/  @P2 FADD R15, R4, -R23.reuse ;  /* 0x80000017040f2221 */ /* 0x100fe20000000000 */
[----:B------:R-:W-:Y:S01]  /*0960*/  @P2 MOV R4, R23 ;  /* 0x0000001700042202 */ /* 0x000fe20000000f00 */
[----:B------:R-:W-:Y:S01]  /*0970*/  @P1 FFMA R18, R19, 1.925963033500011079e-08, R12 ;  /* 0x32a5706013121823 */ /* 0x000fe2000000000c */
[----:B------:R-:W-:Y:S01]  /*0980*/  FADD R12, R16, -12583039 ;  /* 0xcb40007f100c7421 */ /* 0x000fe20000000000 */
[----:B------:R-:W-:Y:S01]  /*0990*/  @P2 FFMA.SAT R17, R15, R10, 0.5 ;  /* 0x3f0000000f112423 */ /* 0x000fe2000000200a */
[----:B----4-:R-:W-:Y:S01]  /*09a0*/  FSETP.GT.AND P0, PT, R21, R4, PT ;  /* 0x000000041500720b */ /* 0x010fe20003f04000 */
[----:B------:R-:W-:Y:S01]  /*09b0*/  FADD R23, -R4, R23 ;  /* 0x0000001704177221 */ /* 0x000fe20000000100 */
[----:B------:R-:W-:Y:S01]  /*09c0*/  FFMA R14, R13, 1.4426950216293334961, -R12 ;  /* 0x3fb8aa3b0d0e7823 */ /* 0x000fe2000000080c */
[----:B------:R-:W-:Y:S01]  /*09d0*/  @P2 FFMA.RM R17, R17, R8, 12582913 ;  /* 0x4b40000111112423 */ /* 0x000fe20000004008 */
[----:B------:R-:W0:Y:S01]  /*09e0*/  @P1 MUFU.EX2 R18, R18 ;  /* 0x0000001200121308 */ /* 0x000e220000000800 */
[----:B------:R-:W-:Y:S01]  /*09f0*/  FFMA.SAT R27, R23, R10, 0.5 ;  /* 0x3f000000171b7423 */ /* 0x000fe2000000200a */
[----:B------:R-:W-:Y:S01]  /*0a00*/  FFMA R13, R13, 1.925963033500011079e-08, R14 ;  /* 0x32a570600d0d7823 */ /* 0x000fe2000000000e */
[----:B------:R-:W-:-:S04]  /*0a10*/  @P2 FADD R12, R17, -12583039 ;  /* 0xcb40007f110c2421 */ /* 0x000fc80000000000 */
[----:B------:R-:W-:Y:S01]  /*0a20*/  @P2 FFMA R14, R15, 1.4426950216293334961, -R12 ;  /* 0x3fb8aa3b0f0e2823 */ /* 0x000fe2000000080c */
[----:B------:R-:W-:Y:S01]  /*0a30*/  FFMA.RM R12, R27, R8, 12582913 ;  /* 0x4b4000011b0c7423 */ /* 0x000fe20000004008 */
[--C-:B------:R-:W-:Y:S01]  /*0a40*/  @P0 FADD R19, R4, -R21.reuse ;  /* 0x8000001504130221 */ /* 0x100fe20000000000 */
[----:B------:R-:W-:Y:S01]  /*0a50*/  @P0 MOV R4, R21 ;  /* 0x0000001500040202 */ /* 0x000fe20000000f00 */
[----:B------:R-:W-:Y:S01]  /*0a60*/  @P2 FFMA R26, R15, 1.925963033500011079e-08, R14 ;  /* 0x32a570600f1a2823 */ /* 0x000fe2000000000e */
[----:B------:R-:W-:Y:S01]  /*0a70*/  FADD R20, R12, -12583039 ;  /* 0xcb40007f0c147421 */ /* 0x000fe20000000000 */
[----:B------:R-:W-:Y:S01]  /*0a80*/  @P0 FFMA.SAT R15, R19, R10, 0.5 ;  /* 0x3f000000130f0423 */ /* 0x000fe2000000200a */
[----:B------:R-:W1:Y:S01]  /*0a90*/  MUFU.EX2 R13, R13 ;  /* 0x0000000d000d7308 */ /* 0x000e620000000800 */
[----:B------:R-:W-:Y:S01]  /*0aa0*/  FADD R21, -R4, R21 ;  /* 0x0000001504157221 */ /* 0x000fe20000000100 */
[----:B------:R-:W-:Y:S01]  /*0ab0*/  FFMA R22, R23, 1.4426950216293334961, -R20 ;  /* 0x3fb8aa3b17167823 */ /* 0x000fe20000000814 */
[----:B------:R-:W-:Y:S01]  /*0ac0*/  @P0 FFMA.RM R14, R15, R8, 12582913 ;  /* 0x4b4000010f0e0423 */ /* 0x000fe20000004008 */
[----:B0-----:R-:W-:-:S02]  /*0ad0*/  @P1 FMUL R25, R25, R18 ;  /* 0x0000001219191220 */ /* 0x001fc40000400000 */
[----:B------:R-:W-:Y:S01]  /*0ae0*/  FFMA R24, R23, 1.925963033500011079e-08, R22 ;  /* 0x32a5706017187823 */ /* 0x000fe20000000016 */
[----:B------:R-:W-:Y:S01]  /*0af0*/  @P0 FADD R20, R14, -12583039 ;  /* 0xcb40007f0e140421 */ /* 0x000fe20000000000 */
[----:B------:R-:W-:Y:S01]  /*0b00*/  FFMA.SAT R23, R21, R10, 0.5 ;  /* 0x3f00000015177423 */ /* 0x000fe2000000200a */
[----:B------:R0:W2:Y:S01]  /*0b10*/  @P2 MUFU.EX2 R15, R26 ;  /* 0x0000001a000f2308 */ /* 0x0000a20000000800 */
[----:B------:R-:W-:Y:S01]  /*0b20*/  @P1 FMUL R0, R25, R0 ;  /* 0x0000000019001220 */ /* 0x000fe20000400000 */
[----:B------:R-:W-:Y:S01]  /*0b30*/  @P0 FFMA R22, R19, 1.4426950216293334961, -R20 ;  /* 0x3fb8aa3b13160823 */ /* 0x000fe20000000814 */
[----:B------:R-:W-:Y:S01]  /*0b40*/  FFMA.RM R20, R23, R8, 12582913 ;  /* 0x4b40000117147423 */ /* 0x000fe20000004008 */
[----:B------:R-:W-:Y:S02]  /*0b50*/  SHF.L.U32 R23, R16, 0x17, RZ ;  /* 0x0000001710177819 */ /* 0x000fe400000006ff */
[----:B------:R-:W-:Y:S01]  /*0b60*/  @P0 FFMA R19, R19, 1.925963033500011079e-08, R22 ;  /* 0x32a5706013130823 */ /* 0x000fe20000000016 */
[----:B------:R-:W-:Y:S01]  /*0b70*/  FADD R22, R20, -12583039 ;  /* 0xcb40007f14167421 */ /* 0x000fe20000000000 */
[----:B------:R-:W3:Y:S01]  /*0b80*/  MUFU.EX2 R18, R24 ;  /* 0x0000001800127308 */ /* 0x000ee20000000800 */
[----:B0-----:R-:W-:Y:S01]  /*0b90*/  @P2 SHF.L.U32 R26, R17, 0x17, RZ ;  /* 0x00000017111a2819 */ /* 0x001fe200000006ff */
[----:B-1----:R-:W-:Y:S01]  /*0ba0*/  FFMA R0, R23, R13, R0 ;  /* 0x0000000d17007223 */ /* 0x002fe20000000000 */
[----:B------:R-:W-:Y:S01]  /*0bb0*/  FFMA R22, R21, 1.4426950216293334961, -R22 ;  /* 0x3fb8aa3b15167823 */ /* 0x000fe20000000816 */
[----:B-----5:R-:W-:-:S02]  /*0bc0*/  FSETP.GT.AND P1, PT, R11, R4, PT ;  /* 0x000000040b00720b */ /* 0x020fc40003f24000 */
[----:B------:R-:W-:Y:S01]  /*0bd0*/  SHF.L.U32 R17, R12, 0x17, RZ ;  /* 0x000000170c117819 */ /* 0x000fe200000006ff */
[----:B------:R-:W-:Y:S01]  /*0be0*/  FFMA R22, R21, 1.925963033500011079e-08, R22 ;  /* 0x32a5706015167823 */ /* 0x000fe20000000016 */
[----:B------:R-:W0:Y:S01]  /*0bf0*/  @P0 MUFU.EX2 R16, R19 ;  /* 0x0000001300100308 */ /* 0x000e220000000800 */
[----:B--2---:R-:W-:-:S04]  /*0c00*/  @P2 FMUL R15, R26, R15 ;  /* 0x0000000f1a0f2220 */ /* 0x004fc80000400000 */
[----:B------:R-:W-:Y:S01]  /*0c10*/  @P2 FMUL R0, R15, R0 ;  /* 0x000000000f002220 */ /* 0x000fe20000400000 */
[----:B------:R-:W-:Y:S02]  /*0c20*/  @P0 SHF.L.U32 R15, R14, 0x17, RZ ;  /* 0x000000170e0f0819 */ /* 0x000fe400000006ff */
[----:B------:R-:W1:Y:S01]  /*0c30*/  MUFU.EX2 R13, R22 ;  /* 0x00000016000d7308 */ /* 0x000e620000000800 */
[----:B---3--:R-:W-:Y:S01]  /*0c40*/  FFMA R17, R17, R18, R0 ;  /* 0x0000001211117223 */ /* 0x008fe20000000000 */
[----:B------:R-:W-:Y:S01]  /*0c50*/  SHF.L.U32 R0, R20, 0x17, RZ ;  /* 0x0000001714007819 */ /* 0x000fe200000006ff */
[----:B0-----:R-:W-:-:S04]  /*0c60*/  @P0 FMUL R15, R15, R16 ;  /* 0x000000100f0f0220 */ /* 0x001fc80000400000 */
[----:B------:R-:W-:-:S04]  /*0c70*/  @P0 FMUL R17, R15, R17 ;  /* 0x000000110f110220 */ /* 0x000fc80000400000 */
[----:B-1----:R-:W-:Y:S01]  /*0c80*/  FFMA R0, R0, R13, R17 ;  /* 0x0000000d00007223 */ /* 0x002fe20000000011 */
        /* <DEDUP_REMOVED lines=12> */
.L_x_70:
[----:B------:R-:W-:Y:S05]  /*0d50*/  BSYNC.RECONVERGENT B0 ;  /* 0x0000000000007941 */ /* 0x000fea0003800200 */
.L_x_69:
[----:B------:R-:W-:Y:S01]  /*0d60*/  FADD R11, -R4, R11 ;  /* 0x0000000b040b7221 */ /* 0x000fe20000000100 */
[----:B------:R-:W-:Y:S01]  /*0d70*/  UIADD3 UR6, UP0, UPT, UR6, -0x4, URZ ;  /* 0xfffffffc06067890 */ /* 0x000fe2000ff1e0ff */
[----:B------:R-:W-:Y:S02]  /*0d80*/  IADD3 R2, P0, PT, R2, 0x10, RZ ;  /* 0x0000001002027810 */ /* 0x000fe40007f1e0ff */
[----:B------:R-:W-:Y:S01]  /*0d90*/  FFMA.SAT R13, R11, R10, 0.5 ;  /* 0x3f0000000b0d7423 */ /* 0x000fe2000000200a */
[----:B------:R-:W-:Y:S01]  /*0da0*/  UIADD3.X UR7, UPT, UPT, UR7, -0x1, URZ, UP0, !UPT ;  /* 0xffffffff07077890 */ /* 0x000fe200087fe4ff */
[----:B------:R-:W-:Y:S01]  /*0db0*/  IADD3.X R3, PT, PT, RZ, R3, RZ, P0, !PT ;  /* 0x00000003ff037210 */ /* 0x000fe200007fe4ff */
[----:B------:R-:W-:Y:S01]  /*0dc0*/  UISETP.NE.U32.AND UP0, UPT, UR6, URZ, UPT ;  /* 0x000000ff0600728c */ /* 0x000fe2000bf05070 */
[----:B------:R-:W-:-:S03]  /*0dd0*/  FFMA.RM R13, R13, R8, 12582913 ;  /* 0x4b4000010d0d7423 */ /* 0x000fc60000004008 */
[----:B------:R-:W-:Y:S01]  /*0de0*/  UISETP.NE.AND.EX UP0, UPT, UR7, URZ, UPT, UP0 ;  /* 0x000000ff0700728c */ /* 0x000fe2000bf05300 */
[C---:B------:R-:W-:Y:S01]  /*0df0*/  FADD R8, R13.reuse, -12583039 ;  /* 0xcb40007f0d087421 */ /* 0x040fe20000000000 */
[----:B------:R-:W-:-:S03]  /*0e00*/  SHF.L.U32 R13, R13, 0x17, RZ ;  /* 0x000000170d0d7819 */ /* 0x000fc600000006ff */
[----:B------:R-:W-:-:S04]  /*0e10*/  FFMA R8, R11, 1.4426950216293334961, -R8 ;  /* 0x3fb8aa3b0b087823 */ /* 0x000fc80000000808 */
[----:B------:R-:W-:-:S06]  /*0e20*/  FFMA R8, R11, 1.925963033500011079e-08, R8 ;  /* 0x32a570600b087823 */ /* 0x000fcc0000000008 */
[----:B------:R-:W0:Y:S02]  /*0e30*/  MUFU.EX2 R8, R8 ;  /* 0x0000000800087308 */ /* 0x000e240000000800 */
[----:B0-----:R-:W-:Y:S01]  /*0e40*/  FFMA R0, R13, R8, R0 ;  /* 0x000000080d007223 */ /* 0x001fe20000000000 */
[----:B------:R-:W-:Y:S06]  /*0e50*/  BRA.U UP0, `(.L_x_71) ;  /* 0xfffffff900707547 */ /* 0x000fec000b83ffff */
.L_x_66:
[----:B------:R-:W-:Y:S01]  /*0e60*/  UISETP.NE.U32.AND UP0, UPT, UR12, URZ, UPT ;  /* 0x000000ff0c00728c */ /* 0x000fe2000bf05070 */
[----:B------:R-:W-:-:S03]  /*0e70*/  MOV R3, R0 ;  /* 0x0000000000037202 */ /* 0x000fc60000000f00 */
[----:B------:R-:W-:-:S09]  /*0e80*/  UISETP.NE.AND.EX UP0, UPT, URZ, URZ, UPT, UP0 ;  /* 0x000000ffff00728c */ /* 0x000fd2000bf05300 */
[----:B------:R-:W-:Y:S05]  /*0e90*/  BRA.U !UP0, `(.L_x_65) ;  /* 0x0000000508887547 */ /* 0x000fea000b800000 */
[----:B------:R-:W-:-:S04]  /*0ea0*/  UISETP.NE.U32.AND UP0, UPT, UR12, 0x1, UPT ;  /* 0x000000010c00788c */ /* 0x000fc8000bf05070 */
[----:B------:R-:W-:-:S09]  /*0eb0*/  UISETP.NE.AND.EX UP0, UPT, URZ, URZ, UPT, UP0 ;  /* 0x000000ffff00728c */ /* 0x000fd2000bf05300 */
[----:B------:R-:W-:Y:S05]  /*0ec0*/  BRA.U !UP0, `(.L_x_72) ;  /* 0x0000000108e07547 */ /* 0x000fea000b800000 */
[----:B------:R-:W0:Y:S01]  /*0ed0*/  LDCU.64 UR6, c[0x0][0x380] ;  /* 0x00007000ff0677ac */ /* 0x000e220008000a00 */
[----:B------:R-:W-:-:S04]  /*0ee0*/  IADD3 R0, P0, PT, R6, UR4, RZ ;  /* 0x0000000406007c10 */ /* 0x000fc8000ff1e0ff */
[----:B------:R-:W-:Y:S02]  /*0ef0*/  IADD3.X R11, PT, PT, R9, UR5, RZ, P0, !PT ;  /* 0x00000005090b7c10 */ /* 0x000fe400087fe4ff */
[----:B0-----:R-:W-:-:S04]  /*0f00*/  LEA R12, P0, R0, UR6, 0x2 ;  /* 0x00000006000c7c11 */ /* 0x001fc8000f8010ff */
[----:B------:R-:W-:-:S05]  /*0f10*/  LEA.HI.X R13, R0, UR7, R11, 0x2, P0 ;  /* 0x00000007000d7c11 */ /* 0x000fca00080f140b */
[----:B------:R-:W2:Y:S04]  /*0f20*/  LDG.E R19, desc[UR10][R12.64] ;  /* 0x0000000a0c137981 */ /* 0x000ea8000c1e1900 */
[----:B------:R-:W3:Y:S01]  /*0f30*/  LDG.E R11, desc[UR10][R12.64+0x4] ;  /* 0x0000040a0c0b7981 */ /* 0x000ee2000c1e1900 */
        /* <DEDUP_REMOVED lines=14> */
[----:B------:R-:W-:Y:S02]  /*1020*/  @P0 FFMA R8, R15, 1.4426950216293334961, -R8 ;  /* 0x3fb8aa3b0f080823 */ /* 0x000fe40000000808 */
[C---:B------:R-:W-:Y:S01]  /*1030*/  FADD R10, R21.reuse, -12583039 ;  /* 0xcb40007f150a7421 */ /* 0x040fe20000000000 */
[----:B------:R-:W-:Y:S01]  /*1040*/  SHF.L.U32 R12, R21, 0x17, RZ ;  /* 0x00000017150c7819 */ /* 0x000fe200000006ff */
[----:B------:R-:W-:Y:S02]  /*1050*/  @P0 FFMA R8, R15, 1.925963033500011079e-08, R8 ;  /* 0x32a570600f080823 */ /* 0x000fe40000000008 */
[----:B------:R-:W-:-:S04]  /*1060*/  FFMA R10, R19, 1.4426950216293334961, -R10 ;  /* 0x3fb8aa3b130a7823 */ /* 0x000fc8000000080a */
[----:B------:R-:W0:Y:S01]  /*1070*/  @P0 MUFU.EX2 R8, R8 ;  /* 0x0000000800080308 */ /* 0x000e220000000800 */
[----:B------:R-:W-:-:S07]  /*1080*/  FFMA R19, R19, 1.925963033500011079e-08, R10 ;  /* 0x32a5706013137823 */ /* 0x000fce000000000a */
[----:B------:R-:W1:Y:S01]  /*1090*/  MUFU.EX2 R19, R19 ;  /* 0x0000001300137308 */ /* 0x000e620000000800 */
        /* <DEDUP_REMOVED lines=15> */
.L_x_74:
[----:B------:R-:W-:Y:S05]  /*1190*/  BSYNC.RECONVERGENT B0 ;  /* 0x0000000000007941 */ /* 0x000fea0003800200 */
.L_x_73:
[----:B------:R-:W-:Y:S01]  /*11a0*/  FADD R11, -R4, R11 ;  /* 0x0000000b040b7221 */ /* 0x000fe20000000100 */
[----:B------:R-:W-:-:S03]  /*11b0*/  UIADD3 UR4, UP0, UPT, UR4, 0x2, URZ ;  /* 0x0000000204047890 */ /* 0x000fc6000ff1e0ff */
[----:B------:R-:W-:Y:S01]  /*11c0*/  FFMA.SAT R13, R11, R0, 0.5 ;  /* 0x3f0000000b0d7423 */ /* 0x000fe20000002000 */
[----:B------:R-:W-:-:S03]  /*11d0*/  UIADD3.X UR5, UPT, UPT, URZ, UR5, URZ, UP0, !UPT ;  /* 0x00000005ff057290 */ /* 0x000fc600087fe4ff */
[----:B------:R-:W-:-:S04]  /*11e0*/  FFMA.RM R13, R13, R2, 12582913 ;  /* 0x4b4000010d0d7423 */ /* 0x000fc80000004002 */
[C---:B------:R-:W-:Y:S01]  /*11f0*/  FADD R0, R13.reuse, -12583039 ;  /* 0xcb40007f0d007421 */ /* 0x040fe20000000000 */
[----:B------:R-:W-:-:S03]  /*1200*/  SHF.L.U32 R2, R13, 0x17, RZ ;  /* 0x000000170d027819 */ /* 0x000fc600000006ff */
[----:B------:R-:W-:-:S04]  /*1210*/  FFMA R0, R11, 1.4426950216293334961, -R0 ;  /* 0x3fb8aa3b0b007823 */ /* 0x000fc80000000800 */
[----:B------:R-:W-:-:S06]  /*1220*/  FFMA R0, R11, 1.925963033500011079e-08, R0 ;  /* 0x32a570600b007823 */ /* 0x000fcc0000000000 */
[----:B------:R-:W0:Y:S02]  /*1230*/  MUFU.EX2 R0, R0 ;  /* 0x0000000000007308 */ /* 0x000e240000000800 */
[----:B0-----:R-:W-:-:S07]  /*1240*/  FFMA R3, R2, R0, R3 ;  /* 0x0000000002037223 */ /* 0x001fce0000000003 */
.L_x_72:
[----:B------:R-:W0:Y:S02]  /*1250*/  LDCU UR6, c[0x0][0x398] ;  /* 0x00007300ff0677ac */ /* 0x000e240008000800 */
[----:B0-----:R-:W-:-:S04]  /*1260*/  ULOP3.LUT UR6, UR6, 0x1, URZ, 0xc0, !UPT ;  /* 0x0000000106067892 */ /* 0x001fc8000f8ec0ff */
[----:B------:R-:W-:-:S04]  /*1270*/  UISETP.NE.U32.AND UP0, UPT, UR6, 0x1, UPT ;  /* 0x000000010600788c */ /* 0x000fc8000bf05070 */
[----:B------:R-:W-:-:S09]  /*1280*/  UISETP.NE.U32.AND.EX UP0, UPT, URZ, URZ, UPT, UP0 ;  /* 0x000000ffff00728c */ /* 0x000fd2000bf05100 */
[----:B------:R-:W-:Y:S05]  /*1290*/  BRA.U UP0, `(.L_x_65) ;  /* 0x0000000100887547 */ /* 0x000fea000b800000 */
[----:B------:R-:W0:Y:S01]  /*12a0*/  LDCU.64 UR6, c[0x0][0x380] ;  /* 0x00007000ff0677ac */ /* 0x000e220008000a00 */
[----:B------:R-:W-:-:S04]  /*12b0*/  IADD3 R7, P0, PT, R6, UR4, RZ ;  /* 0x0000000406077c10 */ /* 0x000fc8000ff1e0ff */
[----:B------:R-:W-:Y:S02]  /*12c0*/  IADD3.X R0, PT, PT, R9, UR5, RZ, P0, !PT ;  /* 0x0000000509007c10 */ /* 0x000fe400087fe4ff */
[----:B0-----:R-:W-:-:S04]  /*12d0*/  LEA R6, P0, R7, UR6, 0x2 ;  /* 0x0000000607067c11 */ /* 0x001fc8000f8010ff */
[----:B------:R-:W-:-:S05]  /*12e0*/  LEA.HI.X R7, R7, UR7, R0, 0x2, P0 ;  /* 0x0000000707077c11 */ /* 0x000fca00080f1400 */
[----:B------:R-:W2:Y:S01]  /*12f0*/  LDG.E R9, desc[UR10][R6.64] ;  /* 0x0000000a06097981 */ /* 0x000ea2000c1e1900 */
[----:B------:R-:W-:Y:S01]  /*1300*/  BSSY.RECONVERGENT B0, `(.L_x_75) ;  /* 0x0000011000007945 */ /* 0x000fe20003800200 */
[----:B------:R-:W-:Y:S01]  /*1310*/  HFMA2 R13, -RZ, RZ, 0.96630859375, -0.0022525787353515625 ;  /* 0x3bbb989dff0d7431 */ /* 0x000fe200000001ff */
[----:B--2---:R-:W-:-:S13]  /*1320*/  FSETP.GT.AND P0, PT, R9, R4, PT ;  /* 0x000000040900720b */ /* 0x004fda0003f04000 */
[----:B------:R-:W-:Y:S05]  /*1330*/  @!P0 BRA `(.L_x_76) ;  /* 0x0000000000348947 */ /* 0x000fea0003800000 */
[----:B------:R-:W-:Y:S01]  /*1340*/  MOV R7, 0x3bbb989d ;  /* 0x3bbb989d00077802 */ /* 0x000fe20000000f00 */
[----:B------:R-:W-:Y:S01]  /*1350*/  FADD R0, R4, -R9 ;  /* 0x8000000904007221 */ /* 0x000fe20000000000 */
[----:B------:R-:W-:Y:S02]  /*1360*/  MOV R11, 0x437c0000 ;  /* 0x437c0000000b7802 */ /* 0x000fe40000000f00 */
[----:B------:R-:W-:Y:S01]  /*1370*/  MOV R4, R9 ;  /* 0x0000000900047202 */ /* 0x000fe20000000f00 */
        /* <DEDUP_REMOVED lines=9> */
.L_x_76:
[----:B------:R-:W-:Y:S05]  /*1410*/  BSYNC.RECONVERGENT B0 ;  /* 0x0000000000007941 */ /* 0x000fea0003800200 */
.L_x_75:
[----:B------:R-:W-:Y:S01]  /*1420*/  FADD R0, -R4, R9 ;  /* 0x0000000904007221 */ /* 0x000fe20000000100 */
[----:B------:R-:W-:-:S03]  /*1430*/  MOV R7, 0x437c0000 ;  /* 0x437c000000077802 */ /* 0x000fc60000000f00 */
[----:B------:R-:W-:-:S04]  /*1440*/  FFMA.SAT R2, R0, R13, 0.5 ;  /* 0x3f00000000027423 */ /* 0x000fc8000000200d */
[----:B------:R-:W-:-:S04]  /*1450*/  FFMA.RM R2, R2, R7, 12582913 ;  /* 0x4b40000102027423 */ /* 0x000fc80000004007 */
[C---:B------:R-:W-:Y:S01]  /*1460*/  FADD R7, R2.reuse, -12583039 ;  /* 0xcb40007f02077421 */ /* 0x040fe20000000000 */
[----:B------:R-:W-:-:S03]  /*1470*/  SHF.L.U32 R2, R2, 0x17, RZ ;  /* 0x0000001702027819 */ /* 0x000fc600000006ff */
[----:B------:R-:W-:-:S04]  /*1480*/  FFMA R7, R0, 1.4426950216293334961, -R7 ;  /* 0x3fb8aa3b00077823 */ /* 0x000fc80000000807 */
[----:B------:R-:W-:-:S06]  /*1490*/  FFMA R7, R0, 1.925963033500011079e-08, R7 ;  /* 0x32a5706000077823 */ /* 0x000fcc0000000007 */
[----:B------:R-:W0:Y:S02]  /*14a0*/  MUFU.EX2 R7, R7 ;  /* 0x0000000700077308 */ /* 0x000e240000000800 */
[----:B0-----:R-:W-:-:S07]  /*14b0*/  FFMA R3, R2, R7, R3 ;  /* 0x0000000702037223 */ /* 0x001fce0000000003 */
.L_x_65:
[----:B------:R-:W0:Y:S02]  /*14c0*/  LDCU.64 UR6, c[0x0][0x398] ;  /* 0x00007300ff0677ac */ /* 0x000e240008000a00 */
[----:B0-----:R-:W-:-:S04]  /*14d0*/  ISETP.NE.U32.AND P0, PT, RZ, UR6, PT ;  /* 0x00000006ff007c0c */ /* 0x001fc8000bf05070 */
[----:B------:R-:W-:-:S13]  /*14e0*/  ISETP.NE.AND.EX P0, PT, RZ, UR7, PT, P0 ;  /* 0x00000007ff007c0c */ /* 0x000fda000bf05300 */
[----:B------:R-:W-:Y:S05]  /*14f0*/  @!P0 EXIT ;  /* 0x000000000000894d */ /* 0x000fea0003800000 */
[----:B------:R-:W-:Y:S02]  /*1500*/  UISETP.GE.U32.AND UP0, UPT, UR6, 0x8, UPT ;  /* 0x000000080600788c */ /* 0x000fe4000bf06070 */
[C---:B------:R-:W-:Y:S01]  /*1510*/  IMAD.WIDE.U32 R8, R5.reuse, UR6, RZ ;  /* 0x0000000605087c25 */ /* 0x040fe2000f8e00ff */
[----:B------:R-:W-:Y:S02]  /*1520*/  ULOP3.LUT UR8, UR6, 0x7, URZ, 0xc0, !UPT ;  /* 0x0000000706087892 */ /* 0x000fe4000f8ec0ff */
[----:B------:R-:W-:Y:S02]  /*1530*/  UISETP.GE.U32.AND.EX UP0, UPT, UR7, URZ, UPT, UP0 ;  /* 0x000000ff0700728c */ /* 0x000fe4000bf06100 */
[----:B------:R-:W-:Y:S01]  /*1540*/  IMAD R5, R5, UR7, R9 ;  /* 0x0000000705057c24 */ /* 0x000fe2000f8e0209 */
[----:B------:R-:W-:Y:S01]  /*1550*/  UMOV UR4, URZ ;  /* 0x000000ff00047c82 */ /* 0x000fe20008000000 */
[----:B------:R-:W-:-:S05]  /*1560*/  UMOV UR5, URZ ;  /* 0x000000ff00057c82 */ /* 0x000fca0008000000 */
[----:B------:R-:W-:Y:S05]  /*1570*/  BRA.U !UP0, `(.L_x_77) ;  /* 0x0000000d08b47547 */ /* 0x000fea000b800000 */
[----:B------:R-:W0:Y:S01]  /*1580*/  LDCU.128 UR12, c[0x0][0x380] ;  /* 0x00007000ff0c77ac */ /* 0x000e220008000c00 */
[C---:B------:R-:W-:Y:S01]  /*1590*/  LEA R2, P0, R8.reuse, 0x10, 0x2 ;  /* 0x0000001008027811 */ /* 0x040fe200078010ff */
[----:B------:R-:W1:Y:S03]  /*15a0*/  LDCU UR5, c[0x0][0x39c] ;  /* 0x00007380ff0577ac */ /* 0x000e660008000800 */
[----:B------:R-:W-:Y:S01]  /*15b0*/  LEA.HI.X R17, R8, RZ, R5, 0x2, P0 ;  /* 0x000000ff08117211 */ /* 0x000fe200000f1405 */
[----:B------:R-:W-:-:S07]  /*15c0*/  ULOP3.LUT UR4, UR6, 0xfffffff8, URZ, 0xc0, !UPT ;  /* 0xfffffff806047892 */ /* 0x000fce000f8ec0ff */
[----:B------:R-:W-:Y:S01]  /*15d0*/  UMOV UR6, UR4 ;  /* 0x0000000400067c82 */ /* 0x000fe20008000000 */
[C---:B0-----:R-:W-:Y:S02]  /*15e0*/  IADD3 R14, P1, PT, R2.reuse, UR12, RZ ;  /* 0x0000000c020e7c10 */ /* 0x041fe4000ff3e0ff */
[----:B------:R-:W-:Y:S02]  /*15f0*/  IADD3 R2, P2, PT, R2, UR14, RZ ;  /* 0x0000000e02027c10 */ /* 0x000fe4000ff5e0ff */
[C---:B------:R-:W-:Y:S01]  /*1600*/  IADD3.X R15, PT, PT, R17.reuse, UR13, RZ, P1, !PT ;  /* 0x0000000d110f7c10 */ /* 0x040fe20008ffe4ff */
[----:B-1----:R-:W-:Y:S01]  /*1610*/  UMOV UR7, UR5 ;  /* 0x0000000500077c82 */ /* 0x002fe20008000000 */
[----:B------:R-:W-:-:S09]  /*1620*/  IADD3.X R17, PT, PT, R17, UR15, RZ, P2, !PT ;  /* 0x0000000f11117c10 */ /* 0x000fd200097fe4ff */
.L_x_94:
[----:B0-----:R-:W2:Y:S01]  /*1630*/  LDG.E R7, desc[UR10][R14.64+-0x10] ;  /* 0xfffff00a0e077981 */ /* 0x001ea2000c1e1900 */
[----:B------:R-:W-:Y:S01]  /*1640*/  HFMA2 R0, -RZ, RZ, 0.96630859375, -0.0022525787353515625 ;  /* 0x3bbb989dff007431 */ /* 0x000fe200000001ff */
[----:B------:R-:W-:Y:S01]  /*1650*/  MOV R11, 0x437c0000 ;  /* 0x437c0000000b7802 */ /* 0x000fe20000000f00 */
[----:B------:R-:W0:Y:S01]  /*1660*/  MUFU.RCP R10, R3 ;  /* 0x00000003000a7308 */ /* 0x000e220000001000 */
[----:B------:R-:W-:Y:S01]  /*1670*/  UIADD3 UR6, UP0, UPT, UR6, -0x8, URZ ;  /* 0xfffffff806067890 */ /* 0x000fe2000ff1e0ff */
[----:B------:R-:W-:Y:S01]  /*1680*/  BSSY.RECONVERGENT B2, `(.L_x_78) ;  /* 0x0000019000027945 */ /* 0x000fe20003800200 */
[----:B------:R-:W-:Y:S02]  /*1690*/  MOV R12, R2 ;  /* 0x00000002000c7202 */ /* 0x000fe40000000f00 */
[----:B------:R-:W-:Y:S01]  /*16a0*/  UIADD3.X UR7, UPT, UPT, UR7, -0x1, URZ, UP0, !UPT ;  /* 0xffffffff07077890 */ /* 0x000fe200087fe4ff */
[----:B------:R-:W-:Y:S01]  /*16b0*/  MOV R13, R17 ;  /* 0x00000011000d7202 */ /* 0x000fe20000000f00 */
[----:B------:R-:W-:-:S04]  /*16c0*/  UISETP.NE.U32.AND UP0, UPT, UR6, URZ, UPT ;  /* 0x000000ff0600728c */ /* 0x000fc8000bf05070 */
[----:B------:R-:W-:Y:S01]  /*16d0*/  UISETP.NE.AND.EX UP0, UPT, UR7, URZ, UPT, UP0 ;  /* 0x000000ff0700728c */ /* 0x000fe2000bf05300 */
[----:B--2---:R-:W-:-:S04]  /*16e0*/  FADD R7, R7, -R4 ;  /* 0x8000000407077221 */ /* 0x004fc80000000000 */
[----:B------:R-:W-:-:S04]  /*16f0*/  FFMA.SAT R0, R7, R0, 0.5 ;  /* 0x3f00000007007423 */ /* 0x000fc80000002000 */
[----:B------:R-:W-:Y:S01]  /*1700*/  FFMA.RM R0, R0, R11, 12582913 ;  /* 0x4b40000100007423 */ /* 0x000fe2000000400b */
[----:B0-----:R-:W-:-:S03]  /*1710*/  FFMA R11, R10, -R3, 1 ;  /* 0x3f8000000a0b7423 */ /* 0x001fc60000000803 */
[C---:B------:R-:W-:Y:S01]  /*1720*/  FADD R6, R0.reuse, -12583039 ;  /* 0xcb40007f00067421 */ /* 0x040fe20000000000 */
[----:B------:R-:W-:Y:S01]  /*1730*/  SHF.L.U32 R0, R0, 0x17, RZ ;  /* 0x0000001700007819 */ /* 0x000fe200000006ff */
[----:B------:R-:W-:Y:S02]  /*1740*/  FFMA R11, R10, R11, R10 ;  /* 0x0000000b0a0b7223 */ /* 0x000fe4000000000a */
[----:B------:R-:W-:-:S04]  /*1750*/  FFMA R6, R7, 1.4426950216293334961, -R6 ;  /* 0x3fb8aa3b07067823 */ /* 0x000fc80000000806 */
[----:B------:R-:W-:-:S04]  /*1760*/  FFMA R6, R7, 1.925963033500011079e-08, R6 ;  /* 0x32a5706007067823 */ /* 0x000fc80000000006 */
[----:B------:R-:W0:Y:S02]  /*1770*/  MUFU.EX2 R7, R6 ;  /* 0x0000000600077308 */ /* 0x000e240000000800 */
[----:B0-----:R-:W-:-:S06]  /*1780*/  FMUL R0, R0, R7 ;  /* 0x0000000700007220 */ /* 0x001fcc0000400000 */
[----:B------:R-:W0:Y:S01]  /*1790*/  FCHK P0, R0, R3 ;  /* 0x0000000300007302 */ /* 0x000e220000000000 */
[----:B------:R-:W-:-:S04]  /*17a0*/  FFMA R10, R0, R11, RZ ;  /* 0x0000000b000a7223 */ /* 0x000fc800000000ff */
[----:B------:R-:W-:-:S04]  /*17b0*/  FFMA R6, R10, -R3, R0 ;  /* 0x800000030a067223 */ /* 0x000fc80000000000 */
[----:B------:R-:W-:Y:S01]  /*17c0*/  FFMA R11, R11, R6, R10 ;  /* 0x000000060b0b7223 */ /* 0x000fe2000000000a */
[----:B0-----:R-:W-:Y:S06]  /*17d0*/  @!P0 BRA `(.L_x_79) ;  /* 0x00000000000c8947 */ /* 0x001fec0003800000 */
[----:B------:R-:W-:-:S07]  /*17e0*/  MOV R2, 0x1800 ;  /* 0x0000180000027802 */ /* 0x000fce0000000f00 */
[----:B------:R-:W-:Y:S05]  /*17f0*/  CALL.REL.NOINC `($__internal_1_$__cuda_sm3x_div_rn_noftz_f32_slowpath) ;  /* 0x0000001800e07944 */ /* 0x000fea0003c00000 */
[----:B------:R-:W-:-:S07]  /*1800*/  MOV R11, R0 ;  /* 0x00000000000b7202 */ /* 0x000fce0000000f00 */
.L_x_79:
[----:B------:R-:W-:Y:S05]  /*1810*/  BSYNC.RECONVERGENT B2 ;  /* 0x0000000000027941 */ /* 0x000fea0003800200 */
.L_x_78:
[----:B------:R0:W-:Y:S04]  /*1820*/  STG.E desc[UR10][R12.64+-0x10], R11 ;  /* 0xfffff00b0c007986 */ /* 0x0001e8000c10190a */
[----:B------:R-:W2:Y:S01]  /*1830*/  LDG.E R7, desc[UR10][R14.64+-0xc] ;  /* 0xfffff40a0e077981 */ /* 0x000ea2000c1e1900 */
[----:B------:R-:W-:Y:S01]  /*1840*/  HFMA2 R0, -RZ, RZ, 0.96630859375, -0.0022525787353515625 ;  /* 0x3bbb989dff007431 */ /* 0x000fe200000001ff */
[----:B------:R-:W-:Y:S01]  /*1850*/  MOV R17, 0x437c0000 ;  /* 0x437c000000117802 */ /* 0x000fe20000000f00 */
[----:B------:R-:W1:Y:S01]  /*1860*/  MUFU.RCP R6, R3 ;  /* 0x0000000300067308 */ /* 0x000e620000001000 */
[----:B------:R-:W-:Y:S01]  /*1870*/  BSSY.RECONVERGENT B2, `(.L_x_80) ;  /* 0x0000015000027945 */ /* 0x000fe20003800200 */
[----:B--2---:R-:W-:-:S04]  /*1880*/  FADD R7, R7, -R4 ;  /* 0x8000000407077221 */ /* 0x004fc80000000000 */
[----:B------:R-:W-:-:S04]  /*1890*/  FFMA.SAT R0, R7, R0, 0.5 ;  /* 0x3f00000007007423 */ /* 0x000fc80000002000 */
[----:B------:R-:W-:Y:S01]  /*18a0*/  FFMA.RM R0, R0, R17, 12582913 ;  /* 0x4b40000100007423 */ /* 0x000fe20000004011 */
[----:B-1----:R-:W-:-:S03]  /*18b0*/  FFMA R17, R6, -R3, 1 ;  /* 0x3f80000006117423 */ /* 0x002fc60000000803 */
[C---:B------:R-:W-:Y:S01]  /*18c0*/  FADD R2, R0.reuse, -12583039 ;  /* 0xcb40007f00027421 */ /* 0x040fe20000000000 */
[----:B------:R-:W-:-:S03]  /*18d0*/  SHF.L.U32 R0, R0, 0x17, RZ ;  /* 0x0000001700007819 */ /* 0x000fc600000006ff */
[----:B------:R-:W-:-:S04]  /*18e0*/  FFMA R2, R7, 1.4426950216293334961, -R2 ;  /* 0x3fb8aa3b07027823 */ /* 0x000fc80000000802 */
[----:B------:R-:W-:-:S04]  /*18f0*/  FFMA R2, R7, 1.925963033500011079e-08, R2 ;  /* 0x32a5706007027823 */ /* 0x000fc80000000002 */
[----:B------:R-:W0:Y:S02]  /*1900*/  MUFU.EX2 R7, R2 ;  /* 0x0000000200077308 */ /* 0x000e240000000800 */
[----:B0-----:R-:W-:Y:S01]  /*1910*/  FMUL R11, R0, R7 ;  /* 0x00000007000b7220 */ /* 0x001fe20000400000 */
[----:B------:R-:W-:-:S05]  /*1920*/  FFMA R0, R6, R17, R6 ;  /* 0x0000001106007223 */ /* 0x000fca0000000006 */
[----:B------:R-:W0:Y:S01]  /*1930*/  FCHK P0, R11, R3 ;  /* 0x000000030b007302 */ /* 0x000e220000000000 */
[----:B------:R-:W-:-:S04]  /*1940*/  FFMA R6, R0, R11, RZ ;  /* 0x0000000b00067223 */ /* 0x000fc800000000ff */
[----:B------:R-:W-:-:S04]  /*1950*/  FFMA R7, R6, -R3, R11 ;  /* 0x8000000306077223 */ /* 0x000fc8000000000b */
[----:B------:R-:W-:Y:S01]  /*1960*/  FFMA R7, R0, R7, R6 ;  /* 0x0000000700077223 */ /* 0x000fe20000000006 */
[----:B0-----:R-:W-:Y:S06]  /*1970*/  @!P0 BRA `(.L_x_81) ;  /* 0x0000000000108947 */ /* 0x001fec0003800000 */
[----:B------:R-:W-:Y:S02]  /*1980*/  MOV R0, R11 ;  /* 0x0000000b00007202 */ /* 0x000fe40000000f00 */
[----:B------:R-:W-:-:S07]  /*1990*/  MOV R2, 0x19b0 ;  /* 0x000019b000027802 */ /* 0x000fce0000000f00 */
[----:B------:R-:W-:Y:S05]  /*19a0*/  CALL.REL.NOINC `($__internal_1_$__cuda_sm3x_div_rn_noftz_f32_slowpath) ;  /* 0x0000001800747944 */ /* 0x000fea0003c00000 */
[----:B------:R-:W-:-:S07]  /*19b0*/  MOV R7, R0 ;  /* 0x0000000000077202 */ /* 0x000fce0000000f00 */
.L_x_81:
[----:B------:R-:W-:Y:S05]  /*19c0*/  BSYNC.RECONVERGENT B2 ;  /* 0x0000000000027941 */ /* 0x000fea0003800200 */
.L_x_80:
        /* <DEDUP_REMOVED lines=14> */
[----:B0-----:R-:W0:Y:S02]  /*1ab0*/  MUFU.EX2 R7, R2 ;  /* 0x0000000200077308 */ /* 0x001e240000000800 */
        /* <DEDUP_REMOVED lines=11> */
.L_x_83:
[----:B------:R-:W-:Y:S05]  /*1b70*/  BSYNC.RECONVERGENT B2 ;  /* 0x0000000000027941 */ /* 0x000fea0003800200 */
.L_x_82:
        /* <DEDUP_REMOVED lines=26> */
.L_x_85:
[----:B------:R-:W-:Y:S05]  /*1d20*/  BSYNC.RECONVERGENT B2 ;  /* 0x0000000000027941 */ /* 0x000fea0003800200 */
.L_x_84:
        /* <DEDUP_REMOVED lines=26> */
.L_x_87:
[----:B------:R-:W-:Y:S05]  /*1ed0*/  BSYNC.RECONVERGENT B2 ;  /* 0x0000000000027941 */ /* 0x000fea0003800200 */
.L_x_86:
        /* <DEDUP_REMOVED lines=26> */
.L_x_89:
[----:B------:R-:W-:Y:S05]  /*2080*/  BSYNC.RECONVERGENT B2 ;  /* 0x0000000000027941 */ /* 0x000fea0003800200 */
.L_x_88:
        /* <DEDUP_REMOVED lines=26> */
.L_x_91:
[----:B------:R-:W-:Y:S05]  /*2230*/  BSYNC.RECONVERGENT B2 ;  /* 0x0000000000027941 */ /* 0x000fea0003800200 */
.L_x_90:
        /* <DEDUP_REMOVED lines=26> */
.L_x_93:
[----:B------:R-:W-:Y:S05]  /*23e0*/  BSYNC.RECONVERGENT B2 ;  /* 0x0000000000027941 */ /* 0x000fea0003800200 */
.L_x_92:
[----:B------:R0:W-:Y:S01]  /*23f0*/  STG.E desc[UR10][R12.64+0xc], R7 ;  /* 0x00000c070c007986 */ /* 0x0001e2000c10190a */
[----:B------:R-:W-:Y:S02]  /*2400*/  IADD3 R14, P0, PT, R14, 0x20, RZ ;  /* 0x000000200e0e7810 */ /* 0x000fe40007f1e0ff */
[----:B------:R-:W-:Y:S02]  /*2410*/  IADD3 R2, P1, PT, R12, 0x20, RZ ;  /* 0x000000200c027810 */ /* 0x000fe40007f3e0ff */
[----:B------:R-:W-:Y:S02]  /*2420*/  IADD3.X R15, PT, PT, RZ, R15, RZ, P0, !PT ;  /* 0x0000000fff0f7210 */ /* 0x000fe400007fe4ff */
[----:B------:R-:W-:Y:S01]  /*2430*/  IADD3.X R17, PT, PT, RZ, R13, RZ, P1, !PT ;  /* 0x0000000dff117210 */ /* 0x000fe20000ffe4ff */
[----:B------:R-:W-:Y:S08]  /*2440*/  BRA.U UP0, `(.L_x_94) ;  /* 0xfffffff100787547 */ /* 0x000ff0000b83ffff */
.L_x_77:
[----:B------:R-:W-:-:S04]  /*2450*/  ISETP.NE.U32.AND P0, PT, RZ, UR8, PT ;  /* 0x00000008ff007c0c */ /* 0x000fc8000bf05070 */
[----:B------:R-:W-:-:S13]  /*2460*/  ISETP.NE.AND.EX P0, PT, RZ, RZ, PT, P0 ;  /* 0x000000ffff00720c */ /* 0x000fda0003f05300 */
[----:B------:R-:W-:Y:S05]  /*2470*/  @!P0 EXIT ;  /* 0x000000000000894d */ /* 0x000fea0003800000 */
[----:B------:R-:W1:Y:S01]  /*2480*/  LDCU UR6, c[0x0][0x398] ;  /* 0x00007300ff0677ac */ /* 0x000e620008000800 */
[----:B------:R-:W-:-:S04]  /*2490*/  UISETP.GE.U32.AND UP0, UPT, UR8, 0x4, UPT ;  /* 0x000000040800788c */ /* 0x000fc8000bf06070 */
[----:B------:R-:W-:Y:S02]  /*24a0*/  UISETP.GE.U32.AND.EX UP0, UPT, URZ, URZ, UPT, UP0 ;  /* 0x000000ffff00728c */ /* 0x000fe4000bf06100 */
[----:B-1----:R-:W-:-:S07]  /*24b0*/  ULOP3.LUT UR6, UR6, 0x3, URZ, 0xc0, !UPT ;  /* 0x0000000306067892 */ /* 0x002fce000f8ec0ff */
[----:B------:R-:W-:Y:S05]  /*24c0*/  BRA.U !UP0, `(.L_x_95) ;  /* 0x0000000508e07547 */ /* 0x000fea000b800000 */
[----:B------:R-:W1:Y:S01]  /*24d0*/  LDCU.64 UR8, c[0x0][0x380] ;  /* 0x00007000ff0877ac */ /* 0x000e620008000a00 */
[----:B0-----:R-:W-:-:S04]  /*24e0*/  IADD3 R13, P0, PT, R8, UR4, RZ ;  /* 0x00000004080d7c10 */ /* 0x001fc8000ff1e0ff */
[----:B------:R-:W-:Y:S02]  /*24f0*/  IADD3.X R0, PT, PT, R5, UR5, RZ, P0, !PT ;  /* 0x0000000505007c10 */ /* 0x000fe400087fe4ff */
[C---:B------:R-:W-:Y:S02]  /*2500*/  SHF.L.U32 R12, R13.reuse, 0x2, RZ ;  /* 0x000000020d0c7819 */ /* 0x040fe400000006ff */
[----:B------:R-:W-:Y:S02]  /*2510*/  SHF.L.U64.HI R13, R13, 0x2, R0 ;  /* 0x000000020d0d7819 */ /* 0x000fe40000010200 */
[----:B-1----:R-:W-:-:S04]  /*2520*/  IADD3 R14, P0, PT, R12, UR8, RZ ;  /* 0x000000080c0e7c10 */ /* 0x002fc8000ff1e0ff */
[----:B------:R-:W-:-:S05]  /*2530*/  IADD3.X R15, PT, PT, R13, UR9, RZ, P0, !PT ;  /* 0x000000090d0f7c10 */ /* 0x000fca00087fe4ff */
[----:B------:R-:W2:Y:S01]  /*2540*/  LDG.E R7, desc[UR10][R14.64] ;  /* 0x0000000a0e077981 */ /* 0x000ea2000c1e1900 */
[----:B------:R-:W-:Y:S01]  /*2550*/  HFMA2 R0, -RZ, RZ, 0.96630859375, -0.0022525787353515625 ;  /* 0x3bbb989dff007431 */ /* 0x000fe200000001ff */
[----:B------:R-:W-:Y:S01]  /*2560*/  MOV R11, 0x437c0000 ;  /* 0x437c0000000b7802 */ /* 0x000fe20000000f00 */
[----:B------:R-:W0:Y:S01]  /*2570*/  MUFU.RCP R6, R3 ;  /* 0x0000000300067308 */ /* 0x000e220000001000 */
[----:B------:R-:W-:Y:S01]  /*2580*/  BSSY.RECONVERGENT B2, `(.L_x_96) ;  /* 0x0000015000027945 */ /* 0x000fe20003800200 */
[----:B0-----:R-:W-:Y:S01]  /*2590*/  FFMA R17, R6, -R3, 1 ;  /* 0x3f80000006117423 */ /* 0x001fe20000000803 */
[----:B--2---:R-:W-:-:S04]  /*25a0*/  FADD R7, R7, -R4 ;  /* 0x8000000407077221 */ /* 0x004fc80000000000 */
        /* <DEDUP_REMOVED lines=18> */
.L_x_97:
[----:B------:R-:W-:Y:S05]  /*26d0*/  BSYNC.RECONVERGENT B2 ;  /* 0x0000000000027941 */ /* 0x000fea0003800200 */
.L_x_96:
[----:B------:R-:W0:Y:S02]  /*26e0*/  LDCU.64 UR8, c[0x0][0x388] ;  /* 0x00007100ff0877ac */ /* 0x000e240008000a00 */
[----:B0-----:R-:W-:-:S04]  /*26f0*/  IADD3 R12, P0, PT, R12, UR8, RZ ;  /* 0x000000080c0c7c10 */ /* 0x001fc8000ff1e0ff */
[----:B------:R-:W-:-:S05]  /*2700*/  IADD3.X R13, PT, PT, R13, UR9, RZ, P0, !PT ;  /* 0x000000090d0d7c10 */ /* 0x000fca00087fe4ff */
        /* <DEDUP_REMOVED lines=26> */
.L_x_99:
[----:B------:R-:W-:Y:S05]  /*28b0*/  BSYNC.RECONVERGENT B2 ;  /* 0x0000000000027941 */ /* 0x000fea0003800200 */
.L_x_98:
        /* <DEDUP_REMOVED lines=26> */
.L_x_101:
[----:B------:R-:W-:Y:S05]  /*2a60*/  BSYNC.RECONVERGENT B2 ;  /* 0x0000000000027941 */ /* 0x000fea0003800200 */
.L_x_100:
[----:B------:R0:W-:Y:S04]  /*2a70*/  STG.E desc[UR10][R12.64+0x8], R7 ;  /* 0x000008070c007986 */ /* 0x0001e8000c10190a */
        /* <DEDUP_REMOVED lines=25> */
.L_x_103:
[----:B------:R-:W-:Y:S05]  /*2c10*/  BSYNC.RECONVERGENT B2 ;  /* 0x0000000000027941 */ /* 0x000fea0003800200 */
.L_x_102:
[----:B------:R1:W-:Y:S01]  /*2c20*/  STG.E desc[UR10][R12.64+0xc], R7 ;  /* 0x00000c070c007986 */ /* 0x0003e2000c10190a */
[----:B------:R-:W-:-:S04]  /*2c30*/  UIADD3 UR4, UP0, UPT, UR4, 0x4, URZ ;  /* 0x0000000404047890 */ /* 0x000fc8000ff1e0ff */
[----:B------:R-:W-:-:S12]  /*2c40*/  UIADD3.X UR5, UPT, UPT, URZ, UR5, URZ, UP0, !UPT ;  /* 0x00000005ff057290 */ /* 0x000fd800087fe4ff */
.L_x_95:
[----:B------:R-:W-:-:S04]  /*2c50*/  ISETP.NE.U32.AND P0, PT, RZ, UR6, PT ;  /* 0x00000006ff007c0c */ /* 0x000fc8000bf05070 */
[----:B------:R-:W-:-:S13]  /*2c60*/  ISETP.NE.AND.EX P0, PT, RZ, RZ, PT, P0 ;  /* 0x000000ffff00720c */ /* 0x000fda0003f05300 */
[----:B------:R-:W-:Y:S05]  /*2c70*/  @!P0 EXIT ;  /* 0x000000000000894d */ /* 0x000fea0003800000 */
[----:B------:R-:W-:-:S04]  /*2c80*/  UISETP.NE.U32.AND UP0, UPT, UR6, 0x1, UPT ;  /* 0x000000010600788c */ /* 0x000fc8000bf05070 */
[----:B------:R-:W-:-:S09]  /*2c90*/  UISETP.NE.AND.EX UP0, UPT, URZ, URZ, UPT, UP0 ;  /* 0x000000ffff00728c */ /* 0x000fd2000bf05300 */
[----:B------:R-:W-:Y:S05]  /*2ca0*/  BRA.U !UP0, `(.L_x_104) ;  /* 0x0000000508087547 */ /* 0x000fea000b800000 */
[----:B------:R-:W2:Y:S01]  /*2cb0*/  LDCU.64 UR6, c[0x0][0x380] ;  /* 0x00007000ff0677ac */ /* 0x000ea20008000a00 */
[----:B01----:R-:W-:-:S04]  /*2cc0*/  IADD3 R13, P0, PT, R8, UR4, RZ ;  /* 0x00000004080d7c10 */ /* 0x003fc8000ff1e0ff */
[----:B------:R-:W-:Y:S02]  /*2cd0*/  IADD3.X R0, PT, PT, R5, UR5, RZ, P0, !PT ;  /* 0x0000000505007c10 */ /* 0x000fe400087fe4ff */
[C---:B------:R-:W-:Y:S02]  /*2ce0*/  SHF.L.U32 R12, R13.reuse, 0x2, RZ ;  /* 0x000000020d0c7819 */ /* 0x040fe400000006ff */
[----:B------:R-:W-:Y:S02]  /*2cf0*/  SHF.L.U64.HI R13, R13, 0x2, R0 ;  /* 0x000000020d0d7819 */ /* 0x000fe40000010200 */
[----:B--2---:R-:W-:-:S04]  /*2d00*/  IADD3 R14, P0, PT, R12, UR6, RZ ;  /* 0x000000060c0e7c10 */ /* 0x004fc8000ff1e0ff */
        /* <DEDUP_REMOVED lines=26> */
.L_x_106:
[----:B------:R-:W-:Y:S05]  /*2eb0*/  BSYNC.RECONVERGENT B2 ;  /* 0x0000000000027941 */ /* 0x000fea0003800200 */
.L_x_105:
[----:B------:R-:W0:Y:S02]  /*2ec0*/  LDCU.64 UR6, c[0x0][0x388] ;  /* 0x00007100ff0677ac */ /* 0x000e240008000a00 */
[----:B0-----:R-:W-:-:S04]  /*2ed0*/  IADD3 R12, P0, PT, R12, UR6, RZ ;  /* 0x000000060c0c7c10 */ /* 0x001fc8000ff1e0ff */
[----:B------:R-:W-:-:S05]  /*2ee0*/  IADD3.X R13, PT, PT, R13, UR7, RZ, P0, !PT ;  /* 0x000000070d0d7c10 */ /* 0x000fca00087fe4ff */
        /* <DEDUP_REMOVED lines=26> */
.L_x_108:
[----:B------:R-:W-:Y:S05]  /*3090*/  BSYNC.RECONVERGENT B2 ;  /* 0x0000000000027941 */ /* 0x000fea0003800200 */
.L_x_107:
[----:B------:R2:W-:Y:S01]  /*30a0*/  STG.E desc[UR10][R12.64+0x4], R7 ;  /* 0x000004070c007986 */ /* 0x0005e2000c10190a */
[----:B------:R-:W-:-:S04]  /*30b0*/  UIADD3 UR4, UP0, UPT, UR4, 0x2, URZ ;  /* 0x0000000204047890 */ /* 0x000fc8000ff1e0ff */
[----:B------:R-:W-:-:S12]  /*30c0*/  UIADD3.X UR5, UPT, UPT, URZ, UR5, URZ, UP0, !UPT ;  /* 0x00000005ff057290 */ /* 0x000fd800087fe4ff */
.L_x_104:
[----:B------:R-:W3:Y:S02]  /*30d0*/  LDC R0, c[0x0][0x398] ;  /* 0x0000e600ff007b82 */ /* 0x000ee40000000800 */
[----:B---3--:R-:W-:-:S04]  /*30e0*/  LOP3.LUT R0, R0, 0x1, RZ, 0xc0, !PT ;  /* 0x0000000100007812 */ /* 0x008fc800078ec0ff */
[----:B------:R-:W-:-:S04]  /*30f0*/  ISETP.NE.U32.AND P0, PT, R0, 0x1, PT ;  /* 0x000000010000780c */ /* 0x000fc80003f05070 */
[----:B------:R-:W-:-:S13]  /*3100*/  ISETP.NE.U32.AND.EX P0, PT, RZ, RZ, PT, P0 ;  /* 0x000000ffff00720c */ /* 0x000fda0003f05100 */
[----:B------:R-:W-:Y:S05]  /*3110*/  @P0 EXIT ;  /* 0x000000000000094d */ /* 0x000fea0003800000 */
[----:B------:R-:W3:Y:S01]  /*3120*/  LDCU.64 UR6, c[0x0][0x380] ;  /* 0x00007000ff0677ac */ /* 0x000ee20008000a00 */
[----:B------:R-:W-:-:S04]  /*3130*/  IADD3 R8, P0, PT, R8, UR4, RZ ;  /* 0x0000000408087c10 */ /* 0x000fc8000ff1e0ff */
[----:B012---:R-:W-:Y:S02]  /*3140*/  IADD3.X R7, PT, PT, R5, UR5, RZ, P0, !PT ;  /* 0x0000000505077c10 */ /* 0x007fe400087fe4ff */
[C---:B------:R-:W-:Y:S02]  /*3150*/  SHF.L.U32 R5, R8.reuse, 0x2, RZ ;  /* 0x0000000208057819 */ /* 0x040fe400000006ff */
[----:B------:R-:W-:Y:S02]  /*3160*/  SHF.L.U64.HI R8, R8, 0x2, R7 ;  /* 0x0000000208087819 */ /* 0x000fe40000010207 */
[----:B---3--:R-:W-:-:S04]  /*3170*/  IADD3 R6, P0, PT, R5, UR6, RZ ;  /* 0x0000000605067c10 */ /* 0x008fc8000ff1e0ff */
[----:B------:R-:W-:-:S06]  /*3180*/  IADD3.X R7, PT, PT, R8, UR7, RZ, P0, !PT ;  /* 0x0000000708077c10 */ /* 0x000fcc00087fe4ff */
[----:B------:R-:W2:Y:S01]  /*3190*/  LDG.E R7, desc[UR10][R6.64] ;  /* 0x0000000a06077981 */ /* 0x000ea2000c1e1900 */
[----:B------:R-:W-:Y:S01]  /*31a0*/  HFMA2 R9, -RZ, RZ, 0.96630859375, -0.0022525787353515625 ;  /* 0x3bbb989dff097431 */ /* 0x000fe200000001ff */
[----:B------:R-:W-:Y:S01]  /*31b0*/  MOV R11, 0x437c0000 ;  /* 0x437c0000000b7802 */ /* 0x000fe20000000f00 */
[----:B------:R-:W0:Y:S01]  /*31c0*/  MUFU.RCP R2, R3 ;  /* 0x0000000300027308 */ /* 0x000e220000001000 */
[----:B------:R-:W-:Y:S01]  /*31d0*/  BSSY.RECONVERGENT B2, `(.L_x_109) ;  /* 0x0000015000027945 */ /* 0x000fe20003800200 */
[----:B--2---:R-:W-:Y:S01]  /*31e0*/  FADD R4, R7, -R4 ;  /* 0x8000000407047221 */ /* 0x004fe20000000000 */
[----:B0-----:R-:W-:-:S03]  /*31f0*/  FFMA R7, R2, -R3, 1 ;  /* 0x3f80000002077423 */ /* 0x001fc60000000803 */
[----:B------:R-:W-:-:S04]  /*3200*/  FFMA.SAT R0, R4, R9, 0.5 ;  /* 0x3f00000004007423 */ /* 0x000fc80000002009 */
[----:B------:R-:W-:-:S04]  /*3210*/  FFMA.RM R0, R0, R11, 12582913 ;  /* 0x4b40000100007423 */ /* 0x000fc8000000400b */
[C---:B------:R-:W-:Y:S01]  /*3220*/  FADD R9, R0.reuse, -12583039 ;  /* 0xcb40007f00097421 */ /* 0x040fe20000000000 */
[----:B------:R-:W-:-:S03]  /*3230*/  SHF.L.U32 R0, R0, 0x17, RZ ;  /* 0x0000001700007819 */ /* 0x000fc600000006ff */
[----:B------:R-:W-:-:S04]  /*3240*/  FFMA R9, R4, 1.4426950216293334961, -R9 ;  /* 0x3fb8aa3b04097823 */ /* 0x000fc80000000809 */
[----:B------:R-:W-:-:S06]  /*3250*/  FFMA R9, R4, 1.925963033500011079e-08, R9 ;  /* 0x32a5706004097823 */ /* 0x000fcc0000000009 */
        /* <DEDUP_REMOVED lines=12> */
.L_x_110:
[----:B------:R-:W-:Y:S05]  /*3320*/  BSYNC.RECONVERGENT B2 ;  /* 0x0000000000027941 */ /* 0x000fea0003800200 */
.L_x_109:
[----:B------:R-:W0:Y:S02]  /*3330*/  LDCU.64 UR4, c[0x0][0x388] ;  /* 0x00007100ff0477ac */ /* 0x000e240008000a00 */
[----:B0-----:R-:W-:-:S04]  /*3340*/  IADD3 R2, P0, PT, R5, UR4, RZ ;  /* 0x0000000405027c10 */ /* 0x001fc8000ff1e0ff */
[----:B------:R-:W-:-:S05]  /*3350*/  IADD3.X R3, PT, PT, R8, UR5, RZ, P0, !PT ;  /* 0x0000000508037c10 */ /* 0x000fca00087fe4ff */
[----:B------:R-:W-:Y:S01]  /*3360*/  STG.E desc[UR10][R2.64], R7 ;  /* 0x0000000702007986 */ /* 0x000fe2000c10190a */
[----:B------:R-:W-:Y:S05]  /*3370*/  EXIT ;  /* 0x000000000000794d */ /* 0x000fea0003800000 */
        .weak           $__internal_1_$__cuda_sm3x_div_rn_noftz_f32_slowpath
        .type           $__internal_1_$__cuda_sm3x_div_rn_noftz_f32_slowpath,@function
        .size           $__internal_1_$__cuda_sm3x_div_rn_noftz_f32_slowpath,(.L_x_180 - $__internal_1_$__cuda_sm3x_div_rn_noftz_f32_slowpath)
$__internal_1_$__cuda_sm3x_div_rn_noftz_f32_slowpath:
[----:B------:R-:W-:Y:S01]  /*3380*/  SHF.R.U32.HI R6, RZ, 0x17, R3 ;  /* 0x00000017ff067819 */ /* 0x000fe20000011603 */
[----:B------:R-:W-:Y:S01]  /*3390*/  BSSY.RECONVERGENT B0, `(.L_x_111) ;  /* 0x0000063000007945 */ /* 0x000fe20003800200 */
[----:B------:R-:W-:Y:S02]  /*33a0*/  SHF.R.U32.HI R10, RZ, 0x17, R0 ;  /* 0x00000017ff0a7819 */ /* 0x000fe40000011600 */
[----:B------:R-:W-:Y:S02]  /*33b0*/  LOP3.LUT R6, R6, 0xff, RZ, 0xc0, !PT ;  /* 0x000000ff06067812 */ /* 0x000fe400078ec0ff */
[----:B------:R-:W-:Y:S02]  /*33c0*/  LOP3.LUT R10, R10, 0xff, RZ, 0xc0, !PT ;  /* 0x000000ff0a0a7812 */ /* 0x000fe400078ec0ff */
[----:B------:R-:W-:Y:S02]  /*33d0*/  IADD3 R11, PT, PT, R6, -0x1, RZ ;  /* 0xffffffff060b7810 */ /* 0x000fe40007ffe0ff */
[----:B------:R-:W-:-:S02]  /*33e0*/  IADD3 R16, PT, PT, R10, -0x1, RZ ;  /* 0xffffffff0a107810 */ /* 0x000fc40007ffe0ff */
[----:B------:R-:W-:Y:S02]  /*33f0*/  ISETP.GT.U32.AND P0, PT, R11, 0xfd, PT ;  /* 0x000000fd0b00780c */ /* 0x000fe40003f04070 */
[----:B------:R-:W-:Y:S02]  /*3400*/  MOV R17, R3 ;  /* 0x0000000300117202 */ /* 0x000fe40000000f00 */
[----:B------:R-:W-:-:S13]  /*3410*/  ISETP.GT.U32.OR P0, PT, R16, 0xfd, P0 ;  /* 0x000000fd1000780c */ /* 0x000fda0000704470 */
[----:B------:R-:W-:Y:S01]  /*3420*/  @!P0 MOV R7, RZ ;  /* 0x000000ff00078202 */ /* 0x000fe20000000f00 */
        /* <DEDUP_REMOVED lines=20> */
[----:B------:R-:W-:Y:S01]  /*3570*/  @!P0 FFMA R0, R0, 1.84467440737095516160e+19, RZ ;  /* 0x5f80000000008823 */ /* 0x000fe200000000ff */
[----:B------:R-:W-:Y:S01]  /*3580*/  @!P0 MOV R7, 0xffffffc0 ;  /* 0xffffffc000078802 */ /* 0x000fe20000000f00 */
[----:B------:R-:W-:-:S03]  /*3590*/  @!P1 FFMA R17, R3, 1.84467440737095516160e+19, RZ ;  /* 0x5f80000003119823 */ /* 0x000fc600000000ff */
[----:B------:R-:W-:-:S07]  /*35a0*/  @!P1 IADD3 R7, PT, PT, R7, 0x40, RZ ;  /* 0x0000004007079810 */ /* 0x000fce0007ffe0ff */
.L_x_112:
[----:B------:R-:W-:Y:S01]  /*35b0*/  LEA R18, R6, 0xc0800000, 0x17 ;  /* 0xc080000006127811 */ /* 0x000fe200078eb8ff */
[----:B------:R-:W-:Y:S03]  /*35c0*/  BSSY.RECONVERGENT B1, `(.L_x_117) ;  /* 0x0000036000017945 */ /* 0x000fe60003800200 */
[----:B------:R-:W-:Y:S02]  /*35d0*/  IADD3 R18, PT, PT, -R18, R17, RZ ;  /* 0x0000001112127210 */ /* 0x000fe40007ffe1ff */
[----:B------:R-:W-:Y:S02]  /*35e0*/  IADD3 R17, PT, PT, R10, -0x7f, RZ ;  /* 0xffffff810a117810 */ /* 0x000fe40007ffe0ff */
[----:B------:R-:W0:Y:S01]  /*35f0*/  MUFU.RCP R16, R18 ;  /* 0x0000001200107308 */ /* 0x000e220000001000 */
[----:B------:R-:W-:Y:S02]  /*3600*/  FADD.FTZ R11, -R18, -RZ ;  /* 0x800000ff120b7221 */ /* 0x000fe40000010100 */
[----:B------:R-:W-:-:S02]  /*3610*/  IMAD R0, R17, -0x800000, R0 ;  /* 0xff80000011007824 */ /* 0x000fc400078e0200 */
[----:B0-----:R-:W-:-:S04]  /*3620*/  FFMA R19, R16, R11, 1 ;  /* 0x3f80000010137423 */ /* 0x001fc8000000000b */
[----:B------:R-:W-:-:S04]  /*3630*/  FFMA R19, R16, R19, R16 ;  /* 0x0000001310137223 */ /* 0x000fc80000000010 */
[----:B------:R-:W-:-:S04]  /*3640*/  FFMA R10, R0, R19, RZ ;  /* 0x00000013000a7223 */ /* 0x000fc800000000ff */
[----:B------:R-:W-:-:S04]  /*3650*/  FFMA R16, R11, R10, R0 ;  /* 0x0000000a0b107223 */ /* 0x000fc80000000000 */
[----:B------:R-:W-:Y:S01]  /*3660*/  FFMA R16, R19, R16, R10 ;  /* 0x0000001013107223 */ /* 0x000fe2000000000a */
[----:B------:R-:W-:-:S03]  /*3670*/  IADD3 R10, PT, PT, R17, 0x7f, -R6 ;  /* 0x0000007f110a7810 */ /* 0x000fc60007ffe806 */
[----:B------:R-:W-:Y:S01]  /*3680*/  FFMA R11, R11, R16, R0 ;  /* 0x000000100b0b7223 */ /* 0x000fe20000000000 */
[----:B------:R-:W-:-:S03]  /*3690*/  IADD3 R7, PT, PT, R10, R7, RZ ;  /* 0x000000070a077210 */ /* 0x000fc60007ffe0ff */
[----:B------:R-:W-:-:S05]  /*36a0*/  FFMA R0, R19, R11, R16 ;  /* 0x0000000b13007223 */ /* 0x000fca0000000010 */
[----:B------:R-:W-:-:S04]  /*36b0*/  SHF.R.U32.HI R6, RZ, 0x17, R0 ;  /* 0x00000017ff067819 */ /* 0x000fc80000011600 */
[----:B------:R-:W-:-:S04]  /*36c0*/  LOP3.LUT R6, R6, 0xff, RZ, 0xc0, !PT ;  /* 0x000000ff06067812 */ /* 0x000fc800078ec0ff */
[----:B------:R-:W-:-:S04]  /*36d0*/  IADD3 R6, PT, PT, R6, R7, RZ ;  /* 0x0000000706067210 */ /* 0x000fc80007ffe0ff */
[----:B------:R-:W-:-:S04]  /*36e0*/  IADD3 R10, PT, PT, R6, -0x1, RZ ;  /* 0xffffffff060a7810 */ /* 0x000fc80007ffe0ff */
        /* <DEDUP_REMOVED lines=16> */
[----:B------:R-:W-:-:S02]  /*37f0*/  ISETP.NE.AND P1, PT, R6, RZ, PT ;  /* 0x000000ff0600720c */ /* 0x000fc40003f25270 */
[----:B------:R-:W-:Y:S02]  /*3800*/  IADD3 R6, PT, PT, -R6, RZ, RZ ;  /* 0x000000ff06067210 */ /* 0x000fe40007ffe1ff */
[----:B------:R-:W-:Y:S02]  /*3810*/  SHF.L.U32 R11, R16, R11, RZ ;  /* 0x0000000b100b7219 */ /* 0x000fe400000006ff */
[----:B------:R-:W-:Y:S02]  /*3820*/  FSETP.NEU.FTZ.AND P0, PT, R10, R19, PT ;  /* 0x000000130a00720b */ /* 0x000fe40003f1d000 */
[----:B------:R-:W-:Y:S02]  /*3830*/  SEL R7, R6, RZ, P2 ;  /* 0x000000ff06077207 */ /* 0x000fe40001000000 */
[----:B------:R-:W-:Y:S02]  /*3840*/  ISETP.NE.AND P1, PT, R11, RZ, P1 ;  /* 0x000000ff0b00720c */ /* 0x000fe40000f25270 */
[----:B------:R-:W-:-:S02]  /*3850*/  SHF.R.U32.HI R7, RZ, R7, R16 ;  /* 0x00000007ff077219 */ /* 0x000fc40000011610 */
[----:B------:R-:W-:Y:S02]  /*3860*/  PLOP3.LUT P0, PT, P0, P1, PT, 0xf8, 0x8f ;  /* 0x00000000008f781c */ /* 0x000fe40000703f70 */
[----:B------:R-:W-:Y:S02]  /*3870*/  SHF.R.U32.HI R6, RZ, 0x1, R7 ;  /* 0x00000001ff067819 */ /* 0x000fe40000011607 */
[----:B------:R-:W-:-:S04]  /*3880*/  SEL R11, RZ, 0x1, !P0 ;  /* 0x00000001ff0b7807 */ /* 0x000fc80004000000 */
[----:B------:R-:W-:-:S04]  /*3890*/  LOP3.LUT R10, R11, 0x1, R6, 0xf8, !PT ;  /* 0x000000010b0a7812 */ /* 0x000fc800078ef806 */
[----:B------:R-:W-:-:S04]  /*38a0*/  LOP3.LUT R7, R10, R7, RZ, 0xc0, !PT ;  /* 0x000000070a077212 */ /* 0x000fc800078ec0ff */
[----:B------:R-:W-:-:S04]  /*38b0*/  IADD3 R7, PT, PT, R6, R7, RZ ;  /* 0x0000000706077210 */ /* 0x000fc80007ffe0ff */
[----:B------:R-:W-:Y:S01]  /*38c0*/  LOP3.LUT R0, R7, R0, RZ, 0xfc, !PT ;  /* 0x0000000007007212 */ /* 0x000fe200078efcff */
[----:B------:R-:W-:Y:S06]  /*38d0*/  BRA `(.L_x_120) ;  /* 0x0000000000107947 */ /* 0x000fec0003800000 */
.L_x_119:
[----:B------:R-:W-:-:S04]  /*38e0*/  LOP3.LUT R0, R0, 0x80000000, RZ, 0xc0, !PT ;  /* 0x8000000000007812 */ /* 0x000fc800078ec0ff */
[----:B------:R-:W-:Y:S01]  /*38f0*/  LOP3.LUT R0, R0, 0x7f800000, RZ, 0xfc, !PT ;  /* 0x7f80000000007812 */ /* 0x000fe200078efcff */
[----:B------:R-:W-:Y:S06]  /*3900*/  BRA `(.L_x_120) ;  /* 0x0000000000047947 */ /* 0x000fec0003800000 */
.L_x_118:
[----:B------:R-:W-:-:S07]  /*3910*/  LEA R0, R7, R0, 0x17 ;  /* 0x0000000007007211 */ /* 0x000fce00078eb8ff */
.L_x_120:
[----:B------:R-:W-:Y:S05]  /*3920*/  BSYNC.RECONVERGENT B1 ;  /* 0x0000000000017941 */ /* 0x000fea0003800200 */
.L_x_117:
[----:B------:R-:W-:Y:S05]  /*3930*/  BRA `(.L_x_121) ;  /* 0x0000000000207947 */ /* 0x000fea0003800000 */
.L_x_116:
[----:B------:R-:W-:-:S04]  /*3940*/  LOP3.LUT R0, R17, 0x80000000, R0, 0x48, !PT ;  /* 0x8000000011007812 */ /* 0x000fc800078e4800 */
[----:B------:R-:W-:Y:S01]  /*3950*/  LOP3.LUT R0, R0, 0x7f800000, RZ, 0xfc, !PT ;  /* 0x7f80000000007812 */ /* 0x000fe200078efcff */
[----:B------:R-:W-:Y:S06]  /*3960*/  BRA `(.L_x_121) ;  /* 0x0000000000147947 */ /* 0x000fec0003800000 */
.L_x_115:
[----:B------:R-:W-:Y:S01]  /*3970*/  LOP3.LUT R0, R17, 0x80000000, R0, 0x48, !PT ;  /* 0x8000000011007812 */ /* 0x000fe200078e4800 */
[----:B------:R-:W-:Y:S06]  /*3980*/  BRA `(.L_x_121) ;  /* 0x00000000000c7947 */ /* 0x000fec0003800000 */
.L_x_114:
[----:B------:R-:W0:Y:S01]  /*3990*/  MUFU.RSQ R0, -QNAN ;  /* 0xffc0000000007908 */ /* 0x000e220000001400 */
[----:B------:R-:W-:Y:S05]  /*39a0*/  BRA `(.L_x_121) ;  /* 0x0000000000047947 */ /* 0x000fea0003800000 */
.L_x_113:
[----:B------:R-:W-:-:S07]  /*39b0*/  FADD.FTZ R0, R0, R3 ;  /* 0x0000000300007221 */ /* 0x000fce0000010000 */
.L_x_121:
[----:B------:R-:W-:Y:S05]  /*39c0*/  BSYNC.RECONVERGENT B0 ;  /* 0x0000000000007941 */ /* 0x000fea0003800200 */
.L_x_111:
[----:B------:R-:W-:Y:S01]  /*39d0*/  HFMA2 R7, -RZ, RZ, 0, 0 ;  /* 0x00000000ff077431 */ /* 0x000fe200000001ff */
[----:B------:R-:W-:-:S04]  /*39e0*/  MOV R6, R2 ;  /* 0x0000000200067202 */ /* 0x000fc80000000f00 */
[----:B0-----:R-:W-:Y:S05]  /*39f0*/  RET.REL.NODEC R6 `(_Z21online_softmax_kernelPfS_mm) ;  /* 0xffffffc406807950 */ /* 0x001fea0003c3ffff */
.L_x_122:
        /* <DEDUP_REMOVED lines=16> */
.L_x_180:


//--------------------- .text._Z20naive_softmax_kernelPfS_mm --------------------------
	.section	.text._Z20naive_softmax_kernelPfS_mm,"ax",@progbits
	.align	128
        .global         _Z20naive_softmax_kernelPfS_mm
        .type           _Z20naive_softmax_kernelPfS_mm,@function
        .size           _Z20naive_softmax_kernelPfS_mm,(.L_x_181 - _Z20naive_softmax_kernelPfS_mm)
        .other          _Z20naive_softmax_kernelPfS_mm,@"STO_CUDA_ENTRY STV_DEFAULT"
_Z20naive_softmax_kernelPfS_mm:
.text._Z20naive_softmax_kernelPfS_mm:
[----:B------:R-:W-:Y:S01]  /*0000*/  LDC R1, c[0x0][0x37c] ;  /* 0x0000df00ff017b82 */ /* 0x000fe20000000800 */
[----:B------:R-:W0:Y:S01]  /*0010*/  S2R R5, SR_CTAID.X ;  /* 0x0000000000057919 */ /* 0x000e220000002500 */
[----:B------:R-:W0:Y:S01]  /*0020*/  LDCU UR4, c[0x0][0x360] ;  /* 0x00006c00ff0477ac */ /* 0x000e220008000800 */
[----:B------:R-:W0:Y:S01]  /*0030*/  S2R R0, SR_TID.X ;  /* 0x0000000000007919 */ /* 0x000e220000002100 */
[----:B------:R-:W1:Y:S01]  /*0040*/  LDCU.64 UR6, c[0x0][0x390] ;  /* 0x00007200ff0677ac */ /* 0x000e620008000a00 */
[----:B0-----:R-:W-:-:S05]  /*0050*/  IMAD R5, R5, UR4, R0 ;  /* 0x0000000405057c24 */ /* 0x001fca000f8e0200 */
[----:B-1----:R-:W-:-:S04]  /*0060*/  ISETP.GE.U32.AND P0, PT, R5, UR6, PT ;  /* 0x0000000605007c0c */ /* 0x002fc8000bf06070 */
[----:B------:R-:W-:-:S13]  /*0070*/  ISETP.GE.U32.AND.EX P0, PT, RZ, UR7, PT, P0 ;  /* 0x00000007ff007c0c */ /* 0x000fda000bf06100 */
[----:B------:R-:W-:Y:S05]  /*0080*/  @P0 EXIT ;  /* 0x000000000000094d */ /* 0x000fea0003800000 */
[----:B------:R-:W0:Y:S01]  /*0090*/  LDCU.64 UR4, c[0x0][0x398] ;  /* 0x00007300ff0477ac */ /* 0x000e220008000a00 */
[----:B------:R-:W-:Y:S01]  /*00a0*/  MOV R4, 0xff800000 ;  /* 0xff80000000047802 */ /* 0x000fe20000000f00 */
[----:B------:R-:W1:Y:S01]  /*00b0*/  LDCU.64 UR8, c[0x0][0x358] ;  /* 0x00006b00ff0877ac */ /* 0x000e620008000a00 */
[----:B0-----:R-:W-:-:S04]  /*00c0*/  UISETP.NE.U32.AND UP0, UPT, UR4, URZ, UPT ;  /* 0x000000ff0400728c */ /* 0x001fc8000bf05070 */
[----:B------:R-:W-:-:S09]  /*00d0*/  UISETP.NE.AND.EX UP0, UPT, UR5, URZ, UPT, UP0 ;  /* 0x000000ff0500728c */ /* 0x000fd2000bf05300 */
[----:B-1----:R-:W-:Y:S05]  /*00e0*/  BRA.U !UP0, `(.L_x_123) ;  /* 0x00000009087c7547 */ /* 0x002fea000b800000 */
[----:B------:R-:W-:Y:S02]  /*00f0*/  UISETP.GE.U32.AND UP1, UPT, UR4, 0x10, UPT ;  /* 0x000000100400788c */ /* 0x000fe4000bf26070 */
[----:B------:R-:W-:Y:S01]  /*0100*/  IMAD.WIDE.U32 R2, R5, UR4, RZ ;  /* 0x0000000405027c25 */ /* 0x000fe2000f8e00ff */
[----:B------:R-:W-:-:S03]  /*0110*/  ULOP3.LUT UR6, UR4, 0xf, URZ, 0xc0, !UPT ;  /* 0x0000000f04067892 */ /* 0x000fc6000f8ec0ff */
[----:B------:R-:W-:Y:S01]  /*0120*/  HFMA2 R9, -RZ, RZ, 0, 0 ;  /* 0x00000000ff097431 */ /* 0x000fe200000001ff */
[----:B------:R-:W-:Y:S01]  /*0130*/  UISETP.GE.U32.AND.EX UP1, UPT, UR5, URZ, UPT, UP1 ;  /* 0x000000ff0500728c */ /* 0x000fe2000bf26110 */
[----:B------:R-:W-:Y:S01]  /*0140*/  MOV R4, 0xff800000 ;  /* 0xff80000000047802 */ /* 0x000fe20000000f00 */
[----:B------:R-:W-:Y:S01]  /*0150*/  UISETP.NE.U32.AND UP0, UPT, UR6, URZ, UPT ;  /* 0x000000ff0600728c */ /* 0x000fe2000bf05070 */
[----:B------:R-:W-:Y:S01]  /*0160*/  MOV R0, RZ ;  /* 0x000000ff00007202 */ /* 0x000fe20000000f00 */
[----:B------:R-:W-:Y:S02]  /*0170*/  IMAD R11, R5, UR5, R3 ;  /* 0x00000005050b7c24 */ /* 0x000fe4000f8e0203 */
[----:B------:R-:W-:-:S03]  /*0180*/  UISETP.NE.AND.EX UP0, UPT, URZ, URZ, UPT, UP0 ;  /* 0x000000ffff00728c */ /* 0x000fc6000bf05300 */
[----:B------:R-:W-:Y:S08]  /*0190*/  BRA.U !UP1, `(.L_x_124) ;  /* 0x0000000509087547 */ /* 0x000ff0000b800000 */
[----:B------:R-:W0:Y:S01]  /*01a0*/  LDCU.64 UR10, c[0x0][0x380] ;  /* 0x00007000ff0a77ac */ /* 0x000e220008000a00 */
[----:B------:R-:W1:Y:S01]  /*01b0*/  LDC R0, c[0x0][0x39c] ;  /* 0x0000e700ff007b82 */ /* 0x000e620000000800 */
[----:B------:R-:W-:Y:S01]  /*01c0*/  MOV R4, 0xff800000 ;  /* 0xff80000000047802 */ /* 0x000fe20000000f00 */
[----:B------:R-:W-:-:S06]  /*01d0*/  ULOP3.LUT UR4, UR4, 0xfffffff0, URZ, 0xc0, !UPT ;  /* 0xfffffff004047892 */ /* 0x000fcc000f8ec0ff */
[----:B------:R-:W-:Y:S01]  /*01e0*/  IMAD.U32 R9, RZ, RZ, UR4 ;  /* 0x00000004ff097e24 */ /* 0x000fe2000f8e00ff */
[----:B------:R-:W-:Y:S02]  /*01f0*/  MOV R25, UR4 ;  /* 0x0000000400197c02 */ /* 0x000fe40008000f00 */
[----:B0-----:R-:W-:-:S04]  /*0200*/  LEA R6, P0, R2, UR10, 0x2 ;  /* 0x0000000a02067c11 */ /* 0x001fc8000f8010ff */
[----:B------:R-:W-:Y:S02]  /*0210*/  IADD3 R6, P1, PT, R6, 0x20, RZ ;  /* 0x0000002006067810 */ /* 0x000fe40007f3e0ff */
[----:B------:R-:W-:Y:S02]  /*0220*/  LEA.HI.X R7, R2, UR11, R11, 0x2, P0 ;  /* 0x0000000b02077c11 */ /* 0x000fe400080f140b */
[----:B-1----:R-:W-:Y:S02]  /*0230*/  MOV R8, R0 ;  /* 0x0000000000087202 */ /* 0x002fe40000000f00 */
[----:B------:R-:W-:-:S07]  /*0240*/  IADD3.X R7, PT, PT, RZ, R7, RZ, P1, !PT ;  /* 0x00000007ff077210 */ /* 0x000fce0000ffe4ff */
.L_x_125:
[----:B------:R-:W2:Y:S04]  /*0250*/  LDG.E R23, desc[UR8][R6.64+-0x20] ;  /* 0xffffe00806177981 */ /* 0x000ea8000c1e1900 */
[----:B------:R-:W3:Y:S04]  /*0260*/  LDG.E R24, desc[UR8][R6.64+-0x1c] ;  /* 0xffffe40806187981 */ /* 0x000ee8000c1e1900 */
[----:B------:R-:W4:Y:S04]  /*0270*/  LDG.E R26, desc[UR8][R6.64+-0x18] ;  /* 0xffffe808061a7981 */ /* 0x000f28000c1e1900 */
[----:B------:R-:W5:Y:S04]  /*0280*/  LDG.E R22, desc[UR8][R6.64+-0x14] ;  /* 0xffffec0806167981 */ /* 0x000f68000c1e1900 */
        /* <DEDUP_REMOVED lines=10> */
[----:B------:R-:W5:Y:S01]  /*0330*/  LDG.E R10, desc[UR8][R6.64+0x18] ;  /* 0x00001808060a7981 */ /* 0x000f62000c1e1900 */
[----:B--2---:R-:W-:-:S04]  /*0340*/  FSETP.GT.AND P0, PT, R23, R4, PT ;  /* 0x000000041700720b */ /* 0x004fc80003f04000 */
[----:B------:R-:W-:Y:S02]  /*0350*/  FSEL R23, R23, R4, P0 ;  /* 0x0000000417177208 */ /* 0x000fe40000000000 */
[----:B------:R0:W2:Y:S02]  /*0360*/  LDG.E R4, desc[UR8][R6.64+0x1c] ;  /* 0x00001c0806047981 */ /* 0x0000a4000c1e1900 */
[----:B---3--:R-:W-:-:S04]  /*0370*/  FSETP.GT.AND P0, PT, R24, R23, PT ;  /* 0x000000171800720b */ /* 0x008fc80003f04000 */
[----:B------:R-:W-:-:S04]  /*0380*/  FSEL R23, R24, R23, P0 ;  /* 0x0000001718177208 */ /* 0x000fc80000000000 */
[-C--:B----4-:R-:W-:Y:S02]  /*0390*/  FSETP.GT.AND P0, PT, R26, R23.reuse, PT ;  /* 0x000000171a00720b */ /* 0x090fe40003f04000 */
[----:B0-----:R-:W-:Y:S02]  /*03a0*/  IADD3 R6, P2, PT, R6, 0x40, RZ ;  /* 0x0000004006067810 */ /* 0x001fe40007f5e0ff */
[----:B------:R-:W-:Y:S02]  /*03b0*/  FSEL R23, R26, R23, P0 ;  /* 0x000000171a177208 */ /* 0x000fe40000000000 */
[----:B------:R-:W-:Y:S02]  /*03c0*/  IADD3.X R7, PT, PT, RZ, R7, RZ, P2, !PT ;  /* 0x00000007ff077210 */ /* 0x000fe400017fe4ff */
[----:B-----5:R-:W-:-:S04]  /*03d0*/  FSETP.GT.AND P0, PT, R22, R23, PT ;  /* 0x000000171600720b */ /* 0x020fc80003f04000 */
[----:B------:R-:W-:-:S04]  /*03e0*/  FSEL R22, R22, R23, P0 ;  /* 0x0000001716167208 */ /* 0x000fc80000000000 */
[----:B------:R-:W-:-:S04]  /*03f0*/  FSETP.GT.AND P0, PT, R21, R22, PT ;  /* 0x000000161500720b */ /* 0x000fc80003f04000 */
        /* <DEDUP_REMOVED lines=18> */
[----:B------:R-:W-:Y:S02]  /*0520*/  FSEL R13, R12, R13, P0 ;  /* 0x0000000d0c0d7208 */ /* 0x000fe40000000000 */
[----:B------:R-:W-:Y:S02]  /*0530*/  IADD3 R25, P0, PT, R25, -0x10, RZ ;  /* 0xfffffff019197810 */ /* 0x000fe40007f1e0ff */
[-C--:B------:R-:W-:Y:S02]  /*0540*/  FSETP.GT.AND P1, PT, R10, R13.reuse, PT ;  /* 0x0000000d0a00720b */ /* 0x080fe40003f24000 */
[----:B------:R-:W-:Y:S02]  /*0550*/  IADD3.X R8, PT, PT, R8, -0x1, RZ, P0, !PT ;  /* 0xffffffff08087810 */ /* 0x000fe400007fe4ff */
[----:B------:R-:W-:Y:S02]  /*0560*/  ISETP.NE.U32.AND P0, PT, R25, RZ, PT ;  /* 0x000000ff1900720c */ /* 0x000fe40003f05070 */
[----:B------:R-:W-:-:S02]  /*0570*/  FSEL R13, R10, R13, P1 ;  /* 0x0000000d0a0d7208 */ /* 0x000fc40000800000 */
[----:B------:R-:W-:Y:S02]  /*0580*/  ISETP.NE.AND.EX P0, PT, R8, RZ, PT, P0 ;  /* 0x000000ff0800720c */ /* 0x000fe40003f05300 */
[----:B--2---:R-:W-:-:S04]  /*0590*/  FSETP.GT.AND P1, PT, R4, R13, PT ;  /* 0x0000000d0400720b */ /* 0x004fc80003f24000 */
[----:B------:R-:W-:-:S07]  /*05a0*/  FSEL R4, R4, R13, P1 ;  /* 0x0000000d04047208 */ /* 0x000fce0000800000 */
[----:B------:R-:W-:Y:S05]  /*05b0*/  @P0 BRA `(.L_x_125) ;  /* 0xfffffffc00240947 */ /* 0x000fea000383ffff */
.L_x_124:
[----:B------:R-:W-:Y:S05]  /*05c0*/  BRA.U !UP0, `(.L_x_123) ;  /* 0x0000000508447547 */ /* 0x000fea000b800000 */
[----:B------:R-:W0:Y:S01]  /*05d0*/  LDC R8, c[0x0][0x398] ;  /* 0x0000e600ff087b82 */ /* 0x000e220000000800 */
[----:B------:R-:W-:-:S04]  /*05e0*/  UISETP.GE.U32.AND UP0, UPT, UR6, 0x8, UPT ;  /* 0x000000080600788c */ /* 0x000fc8000bf06070 */
[----:B------:R-:W-:Y:S01]  /*05f0*/  UISETP.GE.U32.AND.EX UP0, UPT, URZ, URZ, UPT, UP0 ;  /* 0x000000ffff00728c */ /* 0x000fe2000bf06100 */
[----:B0-----:R-:W-:-:S04]  /*0600*/  LOP3.LUT R12, R8, 0x7, RZ, 0xc0, !PT ;  /* 0x00000007080c7812 */ /* 0x001fc800078ec0ff */
[----:B------:R-:W-:-:S04]  /*0610*/  ISETP.NE.U32.AND P0, PT, R12, RZ, PT ;  /* 0x000000ff0c00720c */ /* 0x000fc80003f05070 */
[----:B------:R-:W-:Y:S01]  /*0620*/  ISETP.NE.AND.EX P0, PT, RZ, RZ, PT, P0 ;  /* 0x000000ffff00720c */ /* 0x000fe20003f05300 */
[----:B------:R-:W-:-:S12]  /*0630*/  BRA.U !UP0, `(.L_x_126) ;  /* 0x00000001087c7547 */ /* 0x000fd8000b800000 */
[----:B------:R-:W0:Y:S01]  /*0640*/  LDCU.64 UR4, c[0x0][0x380] ;  /* 0x00007000ff0477ac */ /* 0x000e220008000a00 */
[----:B------:R-:W-:-:S04]  /*0650*/  IADD3 R7, P1, PT, R9, R2, RZ ;  /* 0x0000000209077210 */ /* 0x000fc80007f3e0ff */
[----:B------:R-:W-:Y:S02]  /*0660*/  IADD3.X R10, PT, PT, R0, R11, RZ, P1, !PT ;  /* 0x0000000b000a7210 */ /* 0x000fe40000ffe4ff */
[----:B0-----:R-:W-:-:S04]  /*0670*/  LEA R6, P1, R7, UR4, 0x2 ;  /* 0x0000000407067c11 */ /* 0x001fc8000f8210ff */
[----:B------:R-:W-:-:S05]  /*0680*/  LEA.HI.X R7, R7, UR5, R10, 0x2, P1 ;  /* 0x0000000507077c11 */ /* 0x000fca00088f140a */
[----:B------:R-:W2:Y:S04]  /*0690*/  LDG.E R13, desc[UR8][R6.64] ;  /* 0x00000008060d7981 */ /* 0x000ea8000c1e1900 */
[----:B------:R-:W3:Y:S04]  /*06a0*/  LDG.E R15, desc[UR8][R6.64+0x4] ;  /* 0x00000408060f7981 */ /* 0x000ee8000c1e1900 */
[----:B------:R-:W4:Y:S04]  /*06b0*/  LDG.E R17, desc[UR8][R6.64+0x8] ;  /* 0x0000080806117981 */ /* 0x000f28000c1e1900 */
[----:B------:R-:W5:Y:S04]  /*06c0*/  LDG.E R19, desc[UR8][R6.64+0xc] ;  /* 0x00000c0806137981 */ /* 0x000f68000c1e1900 */
[----:B------:R-:W5:Y:S04]  /*06d0*/  LDG.E R21, desc[UR8][R6.64+0x10] ;  /* 0x0000100806157981 */ /* 0x000f68000c1e1900 */
[----:B------:R-:W5:Y:S04]  /*06e0*/  LDG.E R23, desc[UR8][R6.64+0x14] ;  /* 0x0000140806177981 */ /* 0x000f68000c1e1900 */
[----:B------:R-:W5:Y:S04]  /*06f0*/  LDG.E R25, desc[UR8][R6.64+0x18] ;  /* 0x0000180806197981 */ /* 0x000f68000c1e1900 */
[----:B------:R-:W5:Y:S01]  /*0700*/  LDG.E R27, desc[UR8][R6.64+0x1c] ;  /* 0x00001c08061b7981 */ /* 0x000f62000c1e1900 */
[----:B------:R-:W-:-:S05]  /*0710*/  IADD3 R9, P2, PT, R9, 0x8, RZ ;  /* 0x0000000809097810 */ /* 0x000fca0007f5e0ff */
[----:B------:R-:W-:Y:S01]  /*0720*/  IMAD.X R0, RZ, RZ, R0, P2 ;  /* 0x000000ffff007224 */ /* 0x000fe200010e0600 */
[----:B--2---:R-:W-:-:S04]  /*0730*/  FSETP.GT.AND P1, PT, R13, R4, PT ;  /* 0x000000040d00720b */ /* 0x004fc80003f24000 */
[----:B------:R-:W-:-:S04]  /*0740*/  FSEL R4, R13, R4, P1 ;  /* 0x000000040d047208 */ /* 0x000fc80000800000 */
[----:B---3--:R-:W-:-:S04]  /*0750*/  FSETP.GT.AND P1, PT, R15, R4, PT ;  /* 0x000000040f00720b */ /* 0x008fc80003f24000 */
[----:B------:R-:W-:-:S04]  /*0760*/  FSEL R4, R15, R4, P1 ;  /* 0x000000040f047208 */ /* 0x000fc80000800000 */
[----:B----4-:R-:W-:-:S04]  /*0770*/  FSETP.GT.AND P1, PT, R17, R4, PT ;  /* 0x000000041100720b */ /* 0x010fc80003f24000 */
[----:B------:R-:W-:-:S04]  /*0780*/  FSEL R4, R17, R4, P1 ;  /* 0x0000000411047208 */ /* 0x000fc80000800000 */
        /* <DEDUP_REMOVED lines=9> */
[----:B------:R-:W-:-:S09]  /*0820*/  FSEL R4, R27, R4, P1 ;  /* 0x000000041b047208 */ /* 0x000fd20000800000 */
.L_x_126:
[----:B------:R-:W-:Y:S05]  /*0830*/  @!P0 BRA `(.L_x_123) ;  /* 0x0000000000a88947 */ /* 0x000fea0003800000 */
[----:B------:R-:W-:-:S04]  /*0840*/  ISETP.GE.U32.AND P0, PT, R12, 0x4, PT ;  /* 0x000000040c00780c */ /* 0x000fc80003f06070 */
[----:B------:R-:W-:-:S13]  /*0850*/  ISETP.GE.U32.AND.EX P0, PT, RZ, RZ, PT, P0 ;  /* 0x000000ffff00720c */ /* 0x000fda0003f06100 */
[----:B------:R-:W0:Y:S01]  /*0860*/  @P0 LDC.64 R12, c[0x0][0x380] ;  /* 0x0000e000ff0c0b82 */ /* 0x000e220000000a00 */
[----:B------:R-:W-:-:S04]  /*0870*/  @P0 IADD3 R7, P1, PT, R9, R2, RZ ;  /* 0x0000000209070210 */ /* 0x000fc80007f3e0ff */
[----:B------:R-:W-:Y:S02]  /*0880*/  @P0 IADD3.X R10, PT, PT, R0, R11, RZ, P1, !PT ;  /* 0x0000000b000a0210 */ /* 0x000fe40000ffe4ff */
[----:B0-----:R-:W-:-:S04]  /*0890*/  @P0 LEA R6, P1, R7, R12, 0x2 ;  /* 0x0000000c07060211 */ /* 0x001fc800078210ff */
[----:B------:R-:W-:-:S05]  /*08a0*/  @P0 LEA.HI.X R7, R7, R13, R10, 0x2, P1 ;  /* 0x0000000d07070211 */ /* 0x000fca00008f140a */
[----:B------:R-:W2:Y:S04]  /*08b0*/  @P0 LDG.E R13, desc[UR8][R6.64] ;  /* 0x00000008060d0981 */ /* 0x000ea8000c1e1900 */
[----:B------:R-:W3:Y:S04]  /*08c0*/  @P0 LDG.E R10, desc[UR8][R6.64+0x4] ;  /* 0x00000408060a0981 */ /* 0x000ee8000c1e1900 */
[----:B------:R-:W4:Y:S04]  /*08d0*/  @P0 LDG.E R12, desc[UR8][R6.64+0x8] ;  /* 0x00000808060c0981 */ /* 0x000f28000c1e1900 */
[----:B------:R-:W5:Y:S01]  /*08e0*/  @P0 LDG.E R15, desc[UR8][R6.64+0xc] ;  /* 0x00000c08060f0981 */ /* 0x000f62000c1e1900 */
[----:B------:R-:W-:-:S02]  /*08f0*/  LOP3.LUT R8, R8, 0x3, RZ, 0xc0, !PT ;  /* 0x0000000308087812 */ /* 0x000fc400078ec0ff */
[----:B--2---:R-:W-:-:S04]  /*0900*/  @P0 FSETP.GT.AND P1, PT, R13, R4, PT ;  /* 0x000000040d00020b */ /* 0x004fc80003f24000 */
[----:B------:R-:W-:-:S04]  /*0910*/  @P0 FSEL R13, R13, R4, P1 ;  /* 0x000000040d0d0208 */ /* 0x000fc80000800000 */
[----:B---3--:R-:W-:-:S04]  /*0920*/  @P0 FSETP.GT.AND P1, PT, R10, R13, PT ;  /* 0x0000000d0a00020b */ /* 0x008fc80003f24000 */
[----:B------:R-:W-:Y:S01]  /*0930*/  @P0 FSEL R13, R10, R13, P1 ;  /* 0x0000000d0a0d0208 */ /* 0x000fe20000800000 */
[----:B------:R-:W-:Y:S01]  /*0940*/  HFMA2 R10, -RZ, RZ, 0, 0 ;  /* 0x00000000ff0a7431 */ /* 0x000fe200000001ff */
[----:B------:R-:W-:Y:S02]  /*0950*/  ISETP.NE.U32.AND P1, PT, R8, RZ, PT ;  /* 0x000000ff0800720c */ /* 0x000fe40003f25070 */
[----:B----4-:R-:W-:-:S04]  /*0960*/  @P0 FSETP.GT.AND P2, PT, R12, R13, PT ;  /* 0x0000000d0c00020b */ /* 0x010fc80003f44000 */
[----:B------:R-:W-:Y:S02]  /*0970*/  @P0 FSEL R12, R12, R13, P2 ;  /* 0x0000000d0c0c0208 */ /* 0x000fe40001000000 */
[----:B------:R-:W-:Y:S02]  /*0980*/  @P0 IADD3 R9, P2, PT, R9, 0x4, RZ ;  /* 0x0000000409090810 */ /* 0x000fe40007f5e0ff */
[----:B------:R-:W-:Y:S02]  /*0990*/  ISETP.NE.AND.EX P1, PT, R10, RZ, PT, P1 ;  /* 0x000000ff0a00720c */ /* 0x000fe40003f25310 */
[C---:B-----5:R-:W-:Y:S02]  /*09a0*/  @P0 FSETP.GT.AND P3, PT, R15.reuse, R12, PT ;  /* 0x0000000c0f00020b */ /* 0x060fe40003f64000 */
[----:B------:R-:W-:Y:S02]  /*09b0*/  @P0 IADD3.X R0, PT, PT, RZ, R0, RZ, P2, !PT ;  /* 0x00000000ff000210 */ /* 0x000fe400017fe4ff */
[----:B------:R-:W-:-:S07]  /*09c0*/  @P0 FSEL R4, R15, R12, P3 ;  /* 0x0000000c0f040208 */ /* 0x000fce0001800000 */
[----:B------:R-:W-:Y:S05]  /*09d0*/  @!P1 BRA `(.L_x_123) ;  /* 0x0000000000409947 */ /* 0x000fea0003800000 */
[----:B------:R-:W0:Y:S01]  /*09e0*/  LDCU.64 UR4, c[0x0][0x380] ;  /* 0x00007000ff0477ac */ /* 0x000e220008000a00 */
[----:B------:R-:W-:-:S04]  /*09f0*/  IADD3 R3, P0, PT, R9, R2, RZ ;  /* 0x0000000209037210 */ /* 0x000fc80007f1e0ff */
[----:B------:R-:W-:Y:S02]  /*0a00*/  IADD3.X R0, PT, PT, R0, R11, RZ, P0, !PT ;  /* 0x0000000b00007210 */ /* 0x000fe400007fe4ff */
[----:B0-----:R-:W-:-:S04]  /*0a10*/  LEA R2, P1, R3, UR4, 0x2 ;  /* 0x0000000403027c11 */ /* 0x001fc8000f8210ff */
[----:B------:R-:W-:-:S09]  /*0a20*/  LEA.HI.X R7, R3, UR5, R0, 0x2, P1 ;  /* 0x0000000503077c11 */ /* 0x000fd200088f1400 */
.L_x_127:
[----:B------:R-:W-:-:S06]  /*0a30*/  MOV R3, R7 ;  /* 0x0000000700037202 */ /* 0x000fcc0000000f00 */
[----:B------:R0:W2:Y:S01]  /*0a40*/  LDG.E R3, desc[UR8][R2.64] ;  /* 0x0000000802037981 */ /* 0x0000a2000c1e1900 */
[----:B------:R-:W-:-:S04]  /*0a50*/  IADD3 R8, P0, PT, R8, -0x1, RZ ;  /* 0xffffffff08087810 */ /* 0x000fc80007f1e0ff */
[----:B------:R-:W-:Y:S02]  /*0a60*/  IADD3.X R10, PT, PT, R10, -0x1, RZ, P0, !PT ;  /* 0xffffffff0a0a7810 */ /* 0x000fe400007fe4ff */
[----:B------:R-:W-:Y:S02]  /*0a70*/  ISETP.NE.U32.AND P0, PT, R8, RZ, PT ;  /* 0x000000ff0800720c */ /* 0x000fe40003f05070 */
[----:B0-----:R-:W-:Y:S02]  /*0a80*/  IADD3 R2, P2, PT, R2, 0x4, RZ ;  /* 0x0000000402027810 */ /* 0x001fe40007f5e0ff */
[----:B------:R-:W-:-:S03]  /*0a90*/  ISETP.NE.AND.EX P0, PT, R10, RZ, PT, P0 ;  /* 0x000000ff0a00720c */ /* 0x000fc60003f05300 */
[----:B------:R-:W-:Y:S01]  /*0aa0*/  IMAD.X R7, RZ, RZ, R7, P2 ;  /* 0x000000ffff077224 */ /* 0x000fe200010e0607 */
[----:B--2---:R-:W-:-:S04]  /*0ab0*/  FSETP.GT.AND P1, PT, R3, R4, PT ;  /* 0x000000040300720b */ /* 0x004fc80003f24000 */
[----:B------:R-:W-:-:S05]  /*0ac0*/  FSEL R4, R3, R4, P1 ;  /* 0x0000000403047208 */ /* 0x000fca0000800000 */
[----:B------:R-:W-:Y:S05]  /*0ad0*/  @P0 BRA `(.L_x_127) ;  /* 0xfffffffc00d40947 */ /* 0x000fea000383ffff */
.L_x_123:
[----:B------:R-:W0:Y:S01]  /*0ae0*/  LDCU.64 UR6, c[0x0][0x398] ;  /* 0x00007300ff0677ac */ /* 0x000e220008000a00 */
[----:B------:R-:W-:Y:S01]  /*0af0*/  MOV R3, RZ ;  /* 0x000000ff00037202 */ /* 0x000fe20000000f00 */
[----:B0-----:R-:W-:-:S04]  /*0b00*/  UISETP.NE.U32.AND UP0, UPT, UR6, URZ, UPT ;  /* 0x000000ff0600728c */ /* 0x001fc8000bf05070 */
[----:B------:R-:W-:-:S09]  /*0b10*/  UISETP.NE.AND.EX UP0, UPT, UR7, URZ, UPT, UP0 ;  /* 0x000000ff0700728c */ /* 0x000fd2000bf05300 */
[----:B------:R-:W-:Y:S05]  /*0b20*/  BRA.U !UP0, `(.L_x_128) ;  /* 0x0000000d08747547 */ /* 0x000fea000b800000 */
[----:B------:R-:W-:Y:S02]  /*0b30*/  UISETP.GE.U32.AND UP1, UPT, UR6, 0x8, UPT ;  /* 0x000000080600788c */ /* 0x000fe4000bf26070 */
[----:B------:R-:W-:Y:S01]  /*0b40*/  IMAD.WIDE.U32 R6, R5, UR6, RZ ;  /* 0x0000000605067c25 */ /* 0x000fe2000f8e00ff */
[----:B------:R-:W-:-:S03]  /*0b50*/  ULOP3.LUT UR10, UR6, 0x7, URZ, 0xc0, !UPT ;  /* 0x00000007060a7892 */ /* 0x000fc6000f8ec0ff */
[----:B------:R-:W-:Y:S01]  /*0b60*/  HFMA2 R3, -RZ, RZ, 0, 0 ;  /* 0x00000000ff037431 */ /* 0x000fe200000001ff */
[----:B------:R-:W-:Y:S02]  /*0b70*/  UISETP.GE.U32.AND.EX UP1, UPT, UR7, URZ, UPT, UP1 ;  /* 0x000000ff0700728c */ /* 0x000fe4000bf26110 */
[----:B------:R-:W-:Y:S01]  /*0b80*/  IMAD R11, R5, UR7, R7 ;  /* 0x00000007050b7c24 */ /* 0x000fe2000f8e0207 */
[----:B------:R-:W-:Y:S01]  /*0b90*/  UISETP.NE.U32.AND UP0, UPT, UR10, URZ, UPT ;  /* 0x000000ff0a00728c */ /* 0x000fe2000bf05070 */
[----:B------:R-:W-:Y:S01]  /*0ba0*/  UMOV UR4, URZ ;  /* 0x000000ff00047c82 */ /* 0x000fe20008000000 */
[----:B------:R-:W-:Y:S02]  /*0bb0*/  UMOV UR5, URZ ;  /* 0x000000ff00057c82 */ /* 0x000fe40008000000 */
[----:B------:R-:W-:Y:S02]  /*0bc0*/  UISETP.NE.AND.EX UP0, UPT, URZ, URZ, UPT, UP0 ;  /* 0x000000ffff00728c */ /* 0x000fe4000bf05300 */
[----:B------:R-:W-:Y:S09]  /*0bd0*/  BRA.U !UP1, `(.L_x_129) ;  /* 0x00000005098c7547 */ /* 0x000ff2000b800000 */
[----:B------:R-:W0:Y:S01]  /*0be0*/  LDCU.64 UR12, c[0x0][0x380] ;  /* 0x00007000ff0c77ac */ /* 0x000e220008000a00 */
[----:B------:R-:W-:Y:S01]  /*0bf0*/  MOV R3, RZ ;  /* 0x000000ff00037202 */ /* 0x000fe20000000f00 */
[----:B------:R-:W1:Y:S01]  /*0c00*/  LDCU UR5, c[0x0][0x39c] ;  /* 0x00007380ff0577ac */ /* 0x000e620008000800 */
[----:B------:R-:W-:-:S07]  /*0c10*/  ULOP3.LUT UR4, UR6, 0xfffffff8, URZ, 0xc0, !UPT ;  /* 0xfffffff806047892 */ /* 0x000fce000f8ec0ff */
[----:B------:R-:W-:Y:S01]  /*0c20*/  UMOV UR6, UR4 ;  /* 0x0000000400067c82 */ /* 0x000fe20008000000 */
[----:B0-----:R-:W-:-:S04]  /*0c30*/  LEA R8, P1, R6, UR12, 0x2 ;  /* 0x0000000c06087c11 */ /* 0x001fc8000f8210ff */
[----:B------:R-:W-:Y:S01]  /*0c40*/  IADD3 R8, P0, PT, R8, 0x10, RZ ;  /* 0x0000001008087810 */ /* 0x000fe20007f1e0ff */
[----:B-1----:R-:W-:Y:S01]  /*0c50*/  UMOV UR7, UR5 ;  /* 0x0000000500077c82 */ /* 0x002fe20008000000 */
[----:B------:R-:W-:-:S04]  /*0c60*/  LEA.HI.X R9, R6, UR13, R11, 0x2, P1 ;  /* 0x0000000d06097c11 */ /* 0x000fc800088f140b */
[----:B------:R-:W-:-:S07]  /*0c70*/  IADD3.X R9, PT, PT, RZ, R9, RZ, P0, !PT ;  /* 0x00000009ff097210 */ /* 0x000fce00007fe4ff */
.L_x_130:
[----:B------:R-:W2:Y:S04]  /*0c80*/  LDG.E R21, desc[UR8][R8.64+-0x10] ;  /* 0xfffff00808157981 */ /* 0x000ea8000c1e1900 */
[----:B------:R-:W3:Y:S04]  /*0c90*/  LDG.E R27, desc[UR8][R8.64+-0xc] ;  /* 0xfffff408081b7981 */ /* 0x000ee8000c1e1900 */
[----:B------:R-:W4:Y:S04]  /*0ca0*/  LDG.E R29, desc[UR8][R8.64+-0x8] ;  /* 0xfffff808081d7981 */ /* 0x000f28000c1e1900 */
[----:B------:R-:W5:Y:S04]  /*0cb0*/  LDG.E R23, desc[UR8][R8.64+-0x4] ;  /* 0xfffffc0808177981 */ /* 0x000f68000c1e1900 */
[----:B------:R-:W5:Y:S04]  /*0cc0*/  LDG.E R17, desc[UR8][R8.64+0x4] ;  /* 0x0000040808117981 */ /* 0x000f68000c1e1900 */
[----:B------:R-:W5:Y:S04]  /*0cd0*/  LDG.E R19, desc[UR8][R8.64] ;  /* 0x0000000808137981 */ /* 0x000f68000c1e1900 */
[----:B------:R-:W5:Y:S04]  /*0ce0*/  LDG.E R15, desc[UR8][R8.64+0x8] ;  /* 0x00000808080f7981 */ /* 0x000f68000c1e1900 */
[----:B------:R0:W5:Y:S01]  /*0cf0*/  LDG.E R13, desc[UR8][R8.64+0xc] ;  /* 0x00000c08080d7981 */ /* 0x000162000c1e1900 */
[----:B------:R-:W-:Y:S01]  /*0d00*/  MOV R10, 0x3bbb989d ;  /* 0x3bbb989d000a7802 */ /* 0x000fe20000000f00 */
[----:B------:R-:W-:Y:S01]  /*0d10*/  IMAD.MOV.U32 R0, RZ, RZ, 0x437c0000 ;  /* 0x437c0000ff007424 */ /* 0x000fe200078e00ff */
[----:B------:R-:W-:-:S04]  /*0d20*/  UIADD3 UR6, UP1, UPT, UR6, -0x8, URZ ;  /* 0xfffffff806067890 */ /* 0x000fc8000ff3e0ff */
[----:B------:R-:W-:Y:S02]  /*0d30*/  UIADD3.X UR7, UPT, UPT, UR7, -0x1, URZ, UP1, !UPT ;  /* 0xffffffff07077890 */ /* 0x000fe40008ffe4ff */
[----:B------:R-:W-:-:S04]  /*0d40*/  UISETP.NE.U32.AND UP1, UPT, UR6, URZ, UPT ;  /* 0x000000ff0600728c */ /* 0x000fc8000bf25070 */
[----:B------:R-:W-:Y:S01]  /*0d50*/  UISETP.NE.AND.EX UP1, UPT, UR7, URZ, UPT, UP1 ;  /* 0x000000ff0700728c */ /* 0x000fe2000bf25310 */
[----:B0-----:R-:W-:-:S04]  /*0d60*/  IADD3 R8, P0, PT, R8, 0x20, RZ ;  /* 0x0000002008087810 */ /* 0x001fc80007f1e0ff */
[----:B------:R-:W-:Y:S01]  /*0d70*/  IADD3.X R9, PT, PT, RZ, R9, RZ, P0, !PT ;  /* 0x00000009ff097210 */ /* 0x000fe200007fe4ff */
[----:B--2---:R-:W-:-:S04]  /*0d80*/  FADD R21, R21, -R4 ;  /* 0x8000000415157221 */ /* 0x004fc80000000000 */
[----:B------:R-:W-:-:S04]  /*0d90*/  FFMA.SAT R25, R21, R10, 0.5 ;  /* 0x3f00000015197423 */ /* 0x000fc8000000200a */
[----:B------:R-:W-:Y:S01]  /*0da0*/  FFMA.RM R14, R25, R0, 12582913 ;  /* 0x4b400001190e7423 */ /* 0x000fe20000004000 */
[----:B---3--:R-:W-:-:S03]  /*0db0*/  FADD R25, R27, -R4 ;  /* 0x800000041b197221 */ /* 0x008fc60000000000 */
[----:B------:R-:W-:Y:S01]  /*0dc0*/  FADD R2, R14, -12583039 ;  /* 0xcb40007f0e027421 */ /* 0x000fe20000000000 */
[----:B------:R-:W-:-:S03]  /*0dd0*/  FFMA.SAT R27, R25, R10, 0.5 ;  /* 0x3f000000191b7423 */ /* 0x000fc6000000200a */
[----:B------:R-:W-:-:S04]  /*0de0*/  FFMA R2, R21, 1.4426950216293334961, -R2 ;  /* 0x3fb8aa3b15027823 */ /* 0x000fc80000000802 */
[----:B------:R-:W-:Y:S01]  /*0df0*/  FFMA R18, R21, 1.925963033500011079e-08, R2 ;  /* 0x32a5706015127823 */ /* 0x000fe20000000002 */
[----:B------:R-:W-:Y:S01]  /*0e00*/  FFMA.RM R2, R27, R0, 12582913 ;  /* 0x4b4000011b027423 */ /* 0x000fe20000004000 */
[----:B----4-:R-:W-:-:S03]  /*0e10*/  FADD R21, R29, -R4 ;  /* 0x800000041d157221 */ /* 0x010fc60000000000 */
[----:B------:R-:W-:Y:S01]  /*0e20*/  FADD R12, R2, -12583039 ;  /* 0xcb40007f020c7421 */ /* 0x000fe20000000000 */
[----:B------:R-:W0:Y:S01]  /*0e30*/  MUFU.EX2 R18, R18 ;  /* 0x0000001200127308 */ /* 0x000e220000000800 */
[----:B------:R-:W-:Y:S01]  /*0e40*/  FFMA.SAT R27, R21, R10, 0.5 ;  /* 0x3f000000151b7423 */ /* 0x000fe2000000200a */
[----:B-----5:R-:W-:Y:S01]  /*0e50*/  FADD R23, R23, -R4 ;  /* 0x8000000417177221 */ /* 0x020fe20000000000 */
[----:B------:R-:W-:Y:S02]  /*0e60*/  FFMA R16, R25, 1.4426950216293334961, -R12 ;  /* 0x3fb8aa3b19107823 */ /* 0x000fe4000000080c */
[----:B------:R-:W-:Y:S02]  /*0e70*/  FFMA.RM R12, R27, R0, 12582913 ;  /* 0x4b4000011b0c7423 */ /* 0x000fe40000004000 */
[----:B------:R-:W-:Y:S01]  /*0e80*/  FFMA R16, R25, 1.925963033500011079e-08, R16 ;  /* 0x32a5706019107823 */ /* 0x000fe20000000010 */
[----:B------:R-:W-:Y:S01]  /*0e90*/  FFMA.SAT R25, R23, R10, 0.5 ;  /* 0x3f00000017197423 */ /* 0x000fe2000000200a */
[----:B------:R-:W-:Y:S01]  /*0ea0*/  SHF.L.U32 R20, R14, 0x17, RZ ;  /* 0x000000170e147819 */ /* 0x000fe200000006ff */
[----:B------:R-:W-:-:S02]  /*0eb0*/  FADD R22, R12, -12583039 ;  /* 0xcb40007f0c167421 */ /* 0x000fc40000000000 */
[----:B------:R-:W-:Y:S01]  /*0ec0*/  FFMA.RM R14, R25, R0, 12582913 ;  /* 0x4b400001190e7423 */ /* 0x000fe20000004000 */
[----:B------:R-:W-:Y:S01]  /*0ed0*/  FADD R25, R17, -R4 ;  /* 0x8000000411197221 */ /* 0x000fe20000000000 */
[C---:B------:R-:W-:Y:S01]  /*0ee0*/  FFMA R22, R21.reuse, 1.4426950216293334961, -R22 ;  /* 0x3fb8aa3b15167823 */ /* 0x040fe20000000816 */
[----:B0-----:R-:W-:Y:S01]  /*0ef0*/  FFMA R3, R20, R18, R3 ;  /* 0x0000001214037223 */ /* 0x001fe20000000003 */
[----:B------:R-:W-:Y:S02]  /*0f00*/  FADD R20, R14, -12583039 ;  /* 0xcb40007f0e147421 */ /* 0x000fe40000000000 */
[----:B------:R-:W-:Y:S01]  /*0f10*/  FFMA R18, R21, 1.925963033500011079e-08, R22 ;  /* 0x32a5706015127823 */ /* 0x000fe20000000016 */
[----:B------:R-:W-:Y:S01]  /*0f20*/  FFMA.SAT R21, R25, R10, 0.5 ;  /* 0x3f00000019157423 */ /* 0x000fe2000000200a */
[----:B------:R-:W-:Y:S01]  /*0f30*/  FFMA R20, R23, 1.4426950216293334961, -R20 ;  /* 0x3fb8aa3b17147823 */ /* 0x000fe20000000814 */
[----:B------:R-:W-:-:S03]  /*0f40*/  FADD R19, R19, -R4 ;  /* 0x8000000413137221 */ /* 0x000fc60000000000 */
[----:B------:R-:W-:Y:S01]  /*0f50*/  FFMA R22, R23, 1.925963033500011079e-08, R20 ;  /* 0x32a5706017167823 */ /* 0x000fe20000000014 */
[----:B------:R-:W-:Y:S01]  /*0f60*/  FFMA.RM R20, R21, R0, 12582913 ;  /* 0x4b40000115147423 */ /* 0x000fe20000004000 */
[----:B------:R-:W-:-:S03]  /*0f70*/  FFMA.SAT R27, R19, R10, 0.5 ;  /* 0x3f000000131b7423 */ /* 0x000fc6000000200a */
[----:B------:R-:W-:Y:S01]  /*0f80*/  FADD R26, R20, -12583039 ;  /* 0xcb40007f141a7421 */ /* 0x000fe20000000000 */
[----:B------:R-:W-:Y:S01]  /*0f90*/  FFMA.RM R17, R27, R0, 12582913 ;  /* 0x4b4000011b117423 */ /* 0x000fe20000004000 */
[--C-:B------:R-:W-:Y:S01]  /*0fa0*/  FADD R23, R15, -R4.reuse ;  /* 0x800000040f177221 */ /* 0x100fe20000000000 */
[----:B------:R-:W-:Y:S01]  /*0fb0*/  FADD R21, R13, -R4 ;  /* 0x800000040d157221 */ /* 0x000fe20000000000 */
[----:B------:R-:W-:Y:S01]  /*0fc0*/  FFMA R26, R25, 1.4426950216293334961, -R26 ;  /* 0x3fb8aa3b191a7823 */ /* 0x000fe2000000081a */
[----:B------:R-:W-:Y:S01]  /*0fd0*/  FADD R24, R17, -12583039 ;  /* 0xcb40007f11187421 */ /* 0x000fe20000000000 */
[----:B------:R-:W0:Y:S01]  /*0fe0*/  MUFU.EX2 R16, R16 ;  /* 0x0000001000107308 */ /* 0x000e220000000800 */
[-C--:B------:R-:W-:Y:S01]  /*0ff0*/  FFMA.SAT R27, R23, R10.reuse, 0.5 ;  /* 0x3f000000171b7423 */ /* 0x080fe2000000200a */
[----:B------:R-:W-:Y:S01]  /*1000*/  FFMA R26, R25, 1.925963033500011079e-08, R26 ;  /* 0x32a57060191a7823 */ /* 0x000fe2000000001a */
[----:B------:R-:W-:Y:S01]  /*1010*/  FFMA R24, R19, 1.4426950216293334961, -R24 ;  /* 0x3fb8aa3b13187823 */ /* 0x000fe20000000818 */
[----:B------:R-:W-:Y:S01]  /*1020*/  FFMA.SAT R25, R21, R10, 0.5 ;  /* 0x3f00000015197423 */ /* 0x000fe2000000200a */
[----:B------:R-:W-:-:S03]  /*1030*/  FFMA.RM R13, R27, R0, 12582913 ;  /* 0x4b4000011b0d7423 */ /* 0x000fc60000004000 */
[----:B------:R-:W1:Y:S01]  /*1040*/  MUFU.EX2 R18, R18 ;  /* 0x0000001200127308 */ /* 0x000e620000000800 */
[----:B------:R-:W-:Y:S01]  /*1050*/  FFMA R19, R19, 1.925963033500011079e-08, R24 ;  /* 0x32a5706013137823 */ /* 0x000fe20000000018 */
[----:B------:R-:W-:Y:S01]  /*1060*/  FFMA.RM R0, R25, R0, 12582913 ;  /* 0x4b40000119007423 */ /* 0x000fe20000004000 */
[----:B------:R-:W-:Y:S01]  /*1070*/  FADD R10, R13, -12583039 ;  /* 0xcb40007f0d0a7421 */ /* 0x000fe20000000000 */
[----:B------:R-:W-:Y:S02]  /*1080*/  SHF.L.U32 R2, R2, 0x17, RZ ;  /* 0x0000001702027819 */ /* 0x000fe400000006ff */
[----:B------:R-:W-:Y:S02]  /*1090*/  FADD R24, R0, -12583039 ;  /* 0xcb40007f00187421 */ /* 0x000fe40000000000 */
[----:B------:R2:W3:Y:S02]  /*10a0*/  MUFU.EX2 R15, R22 ;  /* 0x00000016000f7308 */ /* 0x0004e40000000800 */
[----:B------:R-:W-:Y:S01]  /*10b0*/  FFMA R24, R21, 1.4426950216293334961, -R24 ;  /* 0x3fb8aa3b15187823 */ /* 0x000fe20000000818 */
[----:B------:R-:W-:-:S05]  /*10c0*/  SHF.L.U32 R12, R12, 0x17, RZ ;  /* 0x000000170c0c7819 */ /* 0x000fca00000006ff */
[----:B------:R-:W4:Y:S01]  /*10d0*/  MUFU.EX2 R19, R19 ;  /* 0x0000001300137308 */ /* 0x000f220000000800 */
[----:B--2---:R-:W-:Y:S01]  /*10e0*/  FFMA R22, R23, 1.4426950216293334961, -R10 ;  /* 0x3fb8aa3b17167823 */ /* 0x004fe2000000080a */
[----:B0-----:R-:W-:Y:S01]  /*10f0*/  FFMA R3, R2, R16, R3 ;  /* 0x0000001002037223 */ /* 0x001fe20000000003 */
[----:B------:R-:W-:Y:S02]  /*1100*/  FFMA R24, R21, 1.925963033500011079e-08, R24 ;  /* 0x32a5706015187823 */ /* 0x000fe40000000018 */
[----:B------:R-:W-:-:S03]  /*1110*/  FFMA R22, R23, 1.925963033500011079e-08, R22 ;  /* 0x32a5706017167823 */ /* 0x000fc60000000016 */
[----:B------:R-:W0:Y:S01]  /*1120*/  MUFU.EX2 R10, R26 ;  /* 0x0000001a000a7308 */ /* 0x000e220000000800 */
[----:B------:R-:W-:Y:S01]  /*1130*/  SHF.L.U32 R23, R14, 0x17, RZ ;  /* 0x000000170e177819 */ /* 0x000fe200000006ff */
[----:B-1----:R-:W-:Y:S01]  /*1140*/  FFMA R12, R12, R18, R3 ;  /* 0x000000120c0c7223 */ /* 0x002fe20000000003 */
[----:B------:R-:W-:-:S05]  /*1150*/  SHF.L.U32 R17, R17, 0x17, RZ ;  /* 0x0000001711117819 */ /* 0x000fca00000006ff */
[----:B------:R-:W1:Y:S01]  /*1160*/  MUFU.EX2 R2, R22 ;  /* 0x0000001600027308 */ /* 0x000e620000000800 */
[----:B---3--:R-:W-:Y:S01]  /*1170*/  FFMA R12, R23, R15, R12 ;  /* 0x0000000f170c7223 */ /* 0x008fe2000000000c */
[----:B------:R-:W-:-:S06]  /*1180*/  IMAD.SHL.U32 R20, R20, 0x800000, RZ ;  /* 0x0080000014147824 */ /* 0x000fcc00078e00ff */
[----:B------:R-:W2:Y:S01]  /*1190*/  MUFU.EX2 R24, R24 ;  /* 0x0000001800187308 */ /* 0x000ea20000000800 */
[----:B----4-:R-:W-:Y:S01]  /*11a0*/  FFMA R17, R17, R19, R12 ;  /* 0x0000001311117223 */ /* 0x010fe2000000000c */
[----:B------:R-:W-:-:S03]  /*11b0*/  SHF.L.U32 R12, R13, 0x17, RZ ;  /* 0x000000170d0c7819 */ /* 0x000fc600000006ff */
[----:B0-----:R-:W-:Y:S01]  /*11c0*/  FFMA R17, R20, R10, R17 ;  /* 0x0000000a14117223 */ /* 0x001fe20000000011 */
[----:B------:R-:W-:-:S03]  /*11d0*/  SHF.L.U32 R3, R0, 0x17, RZ ;  /* 0x0000001700037819 */ /* 0x000fc600000006ff */
[----:B-1----:R-:W-:-:S04]  /*11e0*/  FFMA R2, R12, R2, R17 ;  /* 0x000000020c027223 */ /* 0x002fc80000000011 */
[----:B--2---:R-:W-:Y:S01]  /*11f0*/  FFMA R3, R3, R24, R2 ;  /* 0x0000001803037223 */ /* 0x004fe20000000002 */
[----:B------:R-:W-:Y:S06]  /*1200*/  BRA.U UP1, `(.L_x_130) ;  /* 0xfffffff9019c7547 */ /* 0x000fec000b83ffff */
.L_x_129:
[----:B------:R-:W-:Y:S05]  /*1210*/  BRA.U !UP0, `(.L_x_128) ;  /* 0x0000000508b87547 */ /* 0x000fea000b800000 */
[----:B------:R-:W0:Y:S01]  /*1220*/  LDCU UR6, c[0x0][0x398] ;  /* 0x00007300ff0677ac */ /* 0x000e220008000800 */
[----:B------:R-:W-:-:S04]  /*1230*/  UISETP.GE.U32.AND UP0, UPT, UR10, 0x4, UPT ;  /* 0x000000040a00788c */ /* 0x000fc8000bf06070 */
[----:B------:R-:W-:Y:S02]  /*1240*/  UISETP.GE.U32.AND.EX UP0, UPT, URZ, URZ, UPT, UP0 ;  /* 0x000000ffff00728c */ /* 0x000fe4000bf06100 */
[----:B0-----:R-:W-:-:S04]  /*1250*/  ULOP3.LUT UR7, UR6, 0x3, URZ, 0xc0, !UPT ;  /* 0x0000000306077892 */ /* 0x001fc8000f8ec0ff */
[----:B------:R-:W-:-:S04]  /*1260*/  UISETP.NE.U32.AND UP1, UPT, UR7, URZ, UPT ;  /* 0x000000ff0700728c */ /* 0x000fc8000bf25070 */
[----:B------:R-:W-:Y:S01]  /*1270*/  UISETP.NE.AND.EX UP1, UPT, URZ, URZ, UPT, UP1 ;  /* 0x000000ffff00728c */ /* 0x000fe2000bf25310 */
[----:B------:R-:W-:Y:S10]  /*1280*/  BRA.U !UP0, `(.L_x_131) ;  /* 0x0000000108c47547 */ /* 0x000ff4000b800000 */
[----:B------:R-:W0:Y:S01]  /*1290*/  LDCU.64 UR10, c[0x0][0x380] ;  /* 0x00007000ff0a77ac */ /* 0x000e220008000a00 */
[----:B------:R-:W-:-:S04]  /*12a0*/  IADD3 R0, P0, PT, R6, UR4, RZ ;  /* 0x0000000406007c10 */ /* 0x000fc8000ff1e0ff */
[----:B------:R-:W-:Y:S02]  /*12b0*/  IADD3.X R9, PT, PT, R11, UR5, RZ, P0, !PT ;  /* 0x000000050b097c10 */ /* 0x000fe400087fe4ff */
[----:B0-----:R-:W-:-:S04]  /*12c0*/  LEA R12, P0, R0, UR10, 0x2 ;  /* 0x0000000a000c7c11 */ /* 0x001fc8000f8010ff */
[----:B------:R-:W-:-:S05]  /*12d0*/  LEA.HI.X R13, R0, UR11, R9, 0x2, P0 ;  /* 0x0000000b000d7c11 */ /* 0x000fca00080f1409 */
[----:B------:R-:W2:Y:S04]  /*12e0*/  LDG.E R9, desc[UR8][R12.64] ;  /* 0x000000080c097981 */ /* 0x000ea8000c1e1900 */
[----:B------:R-:W3:Y:S04]  /*12f0*/  LDG.E R17, desc[UR8][R12.64+0x4] ;  /* 0x000004080c117981 */ /* 0x000ee8000c1e1900 */
[----:B------:R-:W4:Y:S04]  /*1300*/  LDG.E R19, desc[UR8][R12.64+0x8] ;  /* 0x000008080c137981 */ /* 0x000f28000c1e1900 */
[----:B------:R0:W5:Y:S01]  /*1310*/  LDG.E R21, desc[UR8][R12.64+0xc] ;  /* 0x00000c080c157981 */ /* 0x000162000c1e1900 */
[----:B------:R-:W-:Y:S01]  /*1320*/  HFMA2 R18, -RZ, RZ, 0.96630859375, -0.0022525787353515625 ;  /* 0x3bbb989dff127431 */ /* 0x000fe200000001ff */
[----:B------:R-:W-:Y:S01]  /*1330*/  MOV R10, 0x437c0000 ;  /* 0x437c0000000a7802 */ /* 0x000fe20000000f00 */
[----:B------:R-:W-:-:S04]  /*1340*/  UIADD3 UR4, UP0, UPT, UR4, 0x4, URZ ;  /* 0x0000000404047890 */ /* 0x000fc8000ff1e0ff */
[----:B------:R-:W-:Y:S01]  /*1350*/  UIADD3.X UR5, UPT, UPT, URZ, UR5, URZ, UP0, !UPT ;  /* 0x00000005ff057290 */ /* 0x000fe200087fe4ff */
[----:B--2---:R-:W-:-:S04]  /*1360*/  FADD R9, R9, -R4 ;  /* 0x8000000409097221 */ /* 0x004fc80000000000 */
[----:B------:R-:W-:Y:S01]  /*1370*/  FFMA.SAT R15, R9, R18, 0.5 ;  /* 0x3f000000090f7423 */ /* 0x000fe20000002012 */
[----:B---3--:R-:W-:-:S03]  /*1380*/  FADD R17, R17, -R4 ;  /* 0x8000000411117221 */ /* 0x008fc60000000000 */
[----:B------:R-:W-:Y:S01]  /*1390*/  FFMA.RM R0, R15, R10, 12582913 ;  /* 0x4b4000010f007423 */ /* 0x000fe2000000400a */
[----:B------:R-:W-:Y:S01]  /*13a0*/  FFMA.SAT R15, R17, R18, 0.5 ;  /* 0x3f000000110f7423 */ /* 0x000fe20000002012 */
[--C-:B----4-:R-:W-:Y:S02]  /*13b0*/  FADD R8, R19, -R4.reuse ;  /* 0x8000000413087221 */ /* 0x110fe40000000000 */
[----:B------:R-:W-:Y:S01]  /*13c0*/  FADD R14, R0, -12583039 ;  /* 0xcb40007f000e7421 */ /* 0x000fe20000000000 */
[----:B------:R-:W-:Y:S01]  /*13d0*/  FFMA.RM R2, R15, R10, 12582913 ;  /* 0x4b4000010f027423 */ /* 0x000fe2000000400a */
[----:B0-----:R-:W-:Y:S01]  /*13e0*/  FFMA.SAT R13, R8, R18, 0.5 ;  /* 0x3f000000080d7423 */ /* 0x001fe20000002012 */
[----:B-----5:R-:W-:Y:S01]  /*13f0*/  FADD R21, R21, -R4 ;  /* 0x8000000415157221 */ /* 0x020fe20000000000 */
[----:B------:R-:W-:Y:S01]  /*1400*/  FFMA R14, R9, 1.4426950216293334961, -R14 ;  /* 0x3fb8aa3b090e7823 */ /* 0x000fe2000000080e */
[----:B------:R-:W-:Y:S01]  /*1410*/  FADD R16, R2, -12583039 ;  /* 0xcb40007f02107421 */ /* 0x000fe20000000000 */
[----:B------:R-:W-:-:S02]  /*1420*/  IMAD.SHL.U32 R0, R0, 0x800000, RZ ;  /* 0x0080000000007824 */ /* 0x000fc400078e00ff */
[----:B------:R-:W-:Y:S01]  /*1430*/  FFMA.SAT R15, R21, R18, 0.5 ;  /* 0x3f000000150f7423 */ /* 0x000fe20000002012 */
[----:B------:R-:W-:Y:S01]  /*1440*/  FFMA R12, R9, 1.925963033500011079e-08, R14 ;  /* 0x32a57060090c7823 */ /* 0x000fe2000000000e */
[-C--:B------:R-:W-:Y:S01]  /*1450*/  FFMA.RM R9, R13, R10.reuse, 12582913 ;  /* 0x4b4000010d097423 */ /* 0x080fe2000000400a */
[----:B------:R-:W-:Y:S01]  /*1460*/  FFMA R16, R17, 1.4426950216293334961, -R16 ;  /* 0x3fb8aa3b11107823 */ /* 0x000fe20000000810 */
[----:B------:R-:W-:Y:S02]  /*1470*/  FFMA.RM R15, R15, R10, 12582913 ;  /* 0x4b4000010f0f7423 */ /* 0x000fe4000000400a */
[----:B------:R-:W-:Y:S01]  /*1480*/  FADD R13, R9, -12583039 ;  /* 0xcb40007f090d7421 */ /* 0x000fe20000000000 */
[----:B------:R-:W-:Y:S01]  /*1490*/  FFMA R16, R17, 1.925963033500011079e-08, R16 ;  /* 0x32a5706011107823 */ /* 0x000fe20000000010 */
[----:B------:R-:W-:Y:S01]  /*14a0*/  FADD R10, R15, -12583039 ;  /* 0xcb40007f0f0a7421 */ /* 0x000fe20000000000 */
[----:B------:R-:W0:Y:S01]  /*14b0*/  MUFU.EX2 R12, R12 ;  /* 0x0000000c000c7308 */ /* 0x000e220000000800 */
[----:B------:R-:W-:Y:S01]  /*14c0*/  FFMA R13, R8, 1.4426950216293334961, -R13 ;  /* 0x3fb8aa3b080d7823 */ /* 0x000fe2000000080d */
[----:B------:R-:W-:Y:S01]  /*14d0*/  SHF.L.U32 R9, R9, 0x17, RZ ;  /* 0x0000001709097819 */ /* 0x000fe200000006ff */
[----:B------:R-:W-:-:S02]  /*14e0*/  FFMA R10, R21, 1.4426950216293334961, -R10 ;  /* 0x3fb8aa3b150a7823 */ /* 0x000fc4000000080a */
[----:B------:R-:W-:Y:S01]  /*14f0*/  FFMA R8, R8, 1.925963033500011079e-08, R13 ;  /* 0x32a5706008087823 */ /* 0x000fe2000000000d */
[----:B------:R-:W-:Y:S01]  /*1500*/  SHF.L.U32 R13, R2, 0x17, RZ ;  /* 0x00000017020d7819 */ /* 0x000fe200000006ff */
[----:B------:R-:W-:Y:S01]  /*1510*/  FFMA R10, R21, 1.925963033500011079e-08, R10 ;  /* 0x32a57060150a7823 */ /* 0x000fe2000000000a */
[----:B------:R-:W1:Y:S08]  /*1520*/  MUFU.EX2 R16, R16 ;  /* 0x0000001000107308 */ /* 0x000e700000000800 */
[----:B------:R-:W2:Y:S01]  /*1530*/  MUFU.EX2 R8, R8 ;  /* 0x0000000800087308 */ /* 0x000ea20000000800 */
[----:B0-----:R-:W-:Y:S01]  /*1540*/  FFMA R0, R0, R12, R3 ;  /* 0x0000000c00007223 */ /* 0x001fe20000000003 */
[----:B------:R-:W-:-:S06]  /*1550*/  SHF.L.U32 R3, R15, 0x17, RZ ;  /* 0x000000170f037819 */ /* 0x000fcc00000006ff */
[----:B------:R-:W0:Y:S01]  /*1560*/  MUFU.EX2 R10, R10 ;  /* 0x0000000a000a7308 */ /* 0x000e220000000800 */
[----:B-1----:R-:W-:-:S04]  /*1570*/  FFMA R0, R13, R16, R0 ;  /* 0x000000100d007223 */ /* 0x002fc80000000000 */
[----:B--2---:R-:W-:-:S04]  /*1580*/  FFMA R0, R9, R8, R0 ;  /* 0x0000000809007223 */ /* 0x004fc80000000000 */
[----:B0-----:R-:W-:-:S07]  /*1590*/  FFMA R3, R3, R10, R0 ;  /* 0x0000000a03037223 */ /* 0x001fce0000000000 */
.L_x_131:
[----:B------:R-:W-:Y:S05]  /*15a0*/  BRA.U !UP1, `(.L_x_128) ;  /* 0x0000000109d47547 */ /* 0x000fea000b800000 */
[----:B------:R-:W-:Y:S02]  /*15b0*/  UISETP.NE.U32.AND UP1, UPT, UR7, 0x1, UPT ;  /* 0x000000010700788c */ /* 0x000fe4000bf25070 */
[----:B------:R-:W-:Y:S02]  /*15c0*/  ULOP3.LUT UR6, UR6, 0x1, URZ, 0xc0, !UPT ;  /* 0x0000000106067892 */ /* 0x000fe4000f8ec0ff */
[----:B------:R-:W-:Y:S02]  /*15d0*/  UISETP.NE.AND.EX UP1, UPT, URZ, URZ, UPT, UP1 ;  /* 0x000000ffff00728c */ /* 0x000fe4000bf25310 */
[----:B------:R-:W-:-:S04]  /*15e0*/  UISETP.NE.U32.AND UP0, UPT, UR6, 0x1, UPT ;  /* 0x000000010600788c */ /* 0x000fc8000bf05070 */
[----:B------:R-:W-:-:S03]  /*15f0*/  UISETP.NE.U32.AND.EX UP0, UPT, URZ, URZ, UPT, UP0 ;  /* 0x000000ffff00728c */ /* 0x000fc6000bf05100 */
[----:B------:R-:W-:Y:S08]  /*1600*/  BRA.U !UP1, `(.L_x_132) ;  /* 0x0000000109747547 */ /* 0x000ff0000b800000 */
        /* <DEDUP_REMOVED lines=15> */
[----:B------:R-:W-:-:S03]  /*1700*/  FFMA.SAT R10, R17, R0, 0.5 ;  /* 0x3f000000110a7423 */ /* 0x000fc60000002000 */
[----:B------:R-:W-:Y:S01]  /*1710*/  FADD R0, R2, -12583039 ;  /* 0xcb40007f02007421 */ /* 0x000fe20000000000 */
[----:B------:R-:W-:Y:S01]  /*1720*/  FFMA.RM R10, R10, R15, 12582913 ;  /* 0x4b4000010a0a7423 */ /* 0x000fe2000000400f */
[----:B------:R-:W-:Y:S02]  /*1730*/  IMAD.SHL.U32 R2, R2, 0x800000, RZ ;  /* 0x0080000002027824 */ /* 0x000fe400078e00ff */
[C---:B------:R-:W-:Y:S01]  /*1740*/  FFMA R0, R13.reuse, 1.4426950216293334961, -R0 ;  /* 0x3fb8aa3b0d007823 */ /* 0x040fe20000000800 */
[C---:B------:R-:W-:Y:S01]  /*1750*/  FADD R8, R10.reuse, -12583039 ;  /* 0xcb40007f0a087421 */ /* 0x040fe20000000000 */
[----:B------:R-:W-:Y:S02]  /*1760*/  SHF.L.U32 R9, R10, 0x17, RZ ;  /* 0x000000170a097819 */ /* 0x000fe400000006ff */
[----:B------:R-:W-:Y:S01]  /*1770*/  FFMA R0, R13, 1.925963033500011079e-08, R0 ;  /* 0x32a570600d007823 */ /* 0x000fe20000000000 */
[----:B------:R-:W-:-:S04]  /*1780*/  FFMA R8, R17, 1.4426950216293334961, -R8 ;  /* 0x3fb8aa3b11087823 */ /* 0x000fc80000000808 */
[----:B------:R-:W-:Y:S01]  /*1790*/  FFMA R8, R17, 1.925963033500011079e-08, R8 ;  /* 0x32a5706011087823 */ /* 0x000fe20000000008 */
[----:B------:R-:W0:Y:S08]  /*17a0*/  MUFU.EX2 R0, R0 ;  /* 0x0000000000007308 */ /* 0x000e300000000800 */
[----:B------:R-:W1:Y:S01]  /*17b0*/  MUFU.EX2 R8, R8 ;  /* 0x0000000800087308 */ /* 0x000e620000000800 */
[----:B0-----:R-:W-:-:S04]  /*17c0*/  FFMA R2, R2, R0, R3 ;  /* 0x0000000002027223 */ /* 0x001fc80000000003 */
[----:B-1----:R-:W-:-:S07]  /*17d0*/  FFMA R3, R9, R8, R2 ;  /* 0x0000000809037223 */ /* 0x002fce0000000002 */
.L_x_132:
[----:B------:R-:W-:Y:S05]  /*17e0*/  BRA.U UP0, `(.L_x_128) ;  /* 0x0000000100447547 */ /* 0x000fea000b800000 */
[----:B------:R-:W0:Y:S01]  /*17f0*/  LDCU.64 UR6, c[0x0][0x380] ;  /* 0x00007000ff0677ac */ /* 0x000e220008000a00 */
[----:B------:R-:W-:-:S04]  /*1800*/  IADD3 R7, P0, PT, R6, UR4, RZ ;  /* 0x0000000406077c10 */ /* 0x000fc8000ff1e0ff */
[----:B------:R-:W-:Y:S02]  /*1810*/  IADD3.X R0, PT, PT, R11, UR5, RZ, P0, !PT ;  /* 0x000000050b007c10 */ /* 0x000fe400087fe4ff */
[----:B0-----:R-:W-:-:S04]  /*1820*/  LEA R6, P0, R7, UR6, 0x2 ;  /* 0x0000000607067c11 */ /* 0x001fc8000f8010ff */
[----:B------:R-:W-:-:S06]  /*1830*/  LEA.HI.X R7, R7, UR7, R0, 0x2, P0 ;  /* 0x0000000707077c11 */ /* 0x000fcc00080f1400 */
[----:B------:R-:W2:Y:S01]  /*1840*/  LDG.E R7, desc[UR8][R6.64] ;  /* 0x0000000806077981 */ /* 0x000ea2000c1e1900 */
[----:B------:R-:W-:Y:S01]  /*1850*/  HFMA2 R9, -RZ, RZ, 0.96630859375, -0.0022525787353515625 ;  /* 0x3bbb989dff097431 */ /* 0x000fe200000001ff */
[----:B------:R-:W-:Y:S01]  /*1860*/  MOV R11, 0x437c0000 ;  /* 0x437c0000000b7802 */ /* 0x000fe20000000f00 */
[----:B--2---:R-:W-:-:S04]  /*1870*/  FADD R0, R7, -R4 ;  /* 0x8000000407007221 */ /* 0x004fc80000000000 */
        /* <DEDUP_REMOVED lines=8> */
.L_x_128:
        /* <DEDUP_REMOVED lines=23> */
.L_x_150:
[----:B0-----:R-:W2:Y:S01]  /*1a70*/  LDG.E R7, desc[UR8][R14.64+-0x10] ;  /* 0xfffff0080e077981 */ /* 0x001ea2000c1e1900 */
[----:B------:R-:W-:Y:S02]  /*1a80*/  HFMA2 R0, -RZ, RZ, 0.96630859375, -0.0022525787353515625 ;  /* 0x3bbb989dff007431 */ /* 0x000fe400000001ff */
[----:B------:R-:W-:Y:S01]  /*1a90*/  IMAD.MOV.U32 R11, RZ, RZ, 0x437c0000 ;  /* 0x437c0000ff0b7424 */ /* 0x000fe200078e00ff */
        /* <DEDUP_REMOVED lines=25> */
[----:B------:R-:W-:Y:S05]  /*1c30*/  CALL.REL.NOINC `($__internal_2_$__cuda_sm3x_div_rn_noftz_f32_slowpath) ;  /* 0x0000001800e07944 */ /* 0x000fea0003c00000 */
[----:B------:R-:W-:-:S07]  /*1c40*/  MOV R11, R0 ;  /* 0x00000000000b7202 */ /* 0x000fce0000000f00 */
.L_x_135:
[----:B------:R-:W-:Y:S05]  /*1c50*/  BSYNC.RECONVERGENT B2 ;  /* 0x0000000000027941 */ /* 0x000fea0003800200 */
.L_x_134:
[----:B------:R0:W-:Y:S04]  /*1c60*/  STG.E desc[UR8][R12.64+-0x10], R11 ;  /* 0xfffff00b0c007986 */ /* 0x0001e8000c101908 */
[----:B------:R-:W2:Y:S01]  /*1c70*/  LDG.E R7, desc[UR8][R14.64+-0xc] ;  /* 0xfffff4080e077981 */ /* 0x000ea2000c1e1900 */
[----:B------:R-:W-:Y:S02]  /*1c80*/  HFMA2 R0, -RZ, RZ, 0.96630859375, -0.0022525787353515625 ;  /* 0x3bbb989dff007431 */ /* 0x000fe400000001ff */
[----:B------:R-:W-:Y:S01]  /*1c90*/  IMAD.MOV.U32 R17, RZ, RZ, 0x437c0000 ;  /* 0x437c0000ff117424 */ /* 0x000fe200078e00ff */
        /* <DEDUP_REMOVED lines=20> */
[----:B------:R-:W-:Y:S05]  /*1de0*/  CALL.REL.NOINC `($__internal_2_$__cuda_sm3x_div_rn_noftz_f32_slowpath) ;  /* 0x0000001800747944 */ /* 0x000fea0003c00000 */
[----:B------:R-:W-:-:S07]  /*1df0*/  MOV R7, R0 ;  /* 0x0000000000077202 */ /* 0x000fce0000000f00 */
.L_x_137:
[----:B------:R-:W-:Y:S05]  /*1e00*/  BSYNC.RECONVERGENT B2 ;  /* 0x0000000000027941 */ /* 0x000fea0003800200 */
.L_x_136:
        /* <DEDUP_REMOVED lines=11> */
[----:B------:R-:W-:-:S03]  /*1ec0*/  IMAD.SHL.U32 R0, R0, 0x800000, RZ ;  /* 0x0080000000007824 */ /* 0x000fc600078e00ff */
        /* <DEDUP_REMOVED lines=14> */
.L_x_139:
[----:B------:R-:W-:Y:S05]  /*1fb0*/  BSYNC.RECONVERGENT B2 ;  /* 0x0000000000027941 */ /* 0x000fea0003800200 */
.L_x_138:
        /* <DEDUP_REMOVED lines=22> */
[----:B------:R-:W-:Y:S01]  /*2120*/  IMAD.MOV.U32 R0, RZ, RZ, R11 ;  /* 0x000000ffff007224 */ /* 0x000fe200078e000b */
[----:B------:R-:W-:-:S07]  /*2130*/  MOV R2, 0x2150 ;  /* 0x0000215000027802 */ /* 0x000fce0000000f00 */
[----:B------:R-:W-:Y:S05]  /*2140*/  CALL.REL.NOINC `($__internal_2_$__cuda_sm3x_div_rn_noftz_f32_slowpath) ;  /* 0x00000014009c7944 */ /* 0x000fea0003c00000 */
[----:B------:R-:W-:-:S07]  /*2150*/  MOV R7, R0 ;  /* 0x0000000000077202 */ /* 0x000fce0000000f00 */
.L_x_141:
[----:B------:R-:W-:Y:S05]  /*2160*/  BSYNC.RECONVERGENT B2 ;  /* 0x0000000000027941 */ /* 0x000fea0003800200 */
.L_x_140:
        /* <DEDUP_REMOVED lines=25> */
[----:B------:R-:W-:-:S07]  /*2300*/  IMAD.MOV.U32 R7, RZ, RZ, R0 ;  /* 0x000000ffff077224 */ /* 0x000fce00078e0000 */
.L_x_143:
[----:B------:R-:W-:Y:S05]  /*2310*/  BSYNC.RECONVERGENT B2 ;  /* 0x0000000000027941 */ /* 0x000fea0003800200 */
.L_x_142:
        /* <DEDUP_REMOVED lines=26> */
.L_x_145:
[----:B------:R-:W-:Y:S05]  /*24c0*/  BSYNC.RECONVERGENT B2 ;  /* 0x0000000000027941 */ /* 0x000fea0003800200 */
.L_x_144:
[----:B------:R0:W-:Y:S04]  /*24d0*/  STG.E desc[UR8][R12.64+0x4], R7 ;  /* 0x000004070c007986 */ /* 0x0001e8000c101908 */
[----:B------:R-:W2:Y:S01]  /*24e0*/  LDG.E R11, desc[UR8][R14.64+0x8] ;  /* 0x000008080e0b7981 */ /* 0x000ea2000c1e1900 */
[----:B------:R-:W-:Y:S02]  /*24f0*/  HFMA2 R17, -RZ, RZ, 3.7421875, 0 ;  /* 0x437c0000ff117431 */ /* 0x000fe400000001ff */
        /* <DEDUP_REMOVED lines=23> */
.L_x_147:
[----:B------:R-:W-:Y:S05]  /*2670*/  BSYNC.RECONVERGENT B2 ;  /* 0x0000000000027941 */ /* 0x000fea0003800200 */
.L_x_146:
        /* <DEDUP_REMOVED lines=26> */
.L_x_149:
[----:B------:R-:W-:Y:S05]  /*2820*/  BSYNC.RECONVERGENT B2 ;  /* 0x0000000000027941 */ /* 0x000fea0003800200 */
.L_x_148:
[----:B------:R0:W-:Y:S01]  /*2830*/  STG.E desc[UR8][R12.64+0xc], R7 ;  /* 0x00000c070c007986 */ /* 0x0001e2000c101908 */
[----:B------:R-:W-:Y:S02]  /*2840*/  IADD3 R14, P0, PT, R14, 0x20, RZ ;  /* 0x000000200e0e7810 */ /* 0x000fe40007f1e0ff */
[----:B------:R-:W-:Y:S02]  /*2850*/  IADD3 R2, P1, PT, R12, 0x20, RZ ;  /* 0x000000200c027810 */ /* 0x000fe40007f3e0ff */
[----:B------:R-:W-:Y:S02]  /*2860*/  IADD3.X R15, PT, PT, RZ, R15, RZ, P0, !PT ;  /* 0x0000000fff0f7210 */ /* 0x000fe400007fe4ff */
[----:B------:R-:W-:Y:S01]  /*2870*/  IADD3.X R17, PT, PT, RZ, R13, RZ, P1, !PT ;  /* 0x0000000dff117210 */ /* 0x000fe20000ffe4ff */
[----:B------:R-:W-:Y:S08]  /*2880*/  BRA.U UP0, `(.L_x_150) ;  /* 0xfffffff100787547 */ /* 0x000ff0000b83ffff */
.L_x_133:
        /* <DEDUP_REMOVED lines=10> */
[----:B------:R-:W-:Y:S01]  /*2930*/  IADD3.X R0, PT, PT, R5, UR5, RZ, P0, !PT ;  /* 0x0000000505007c10 */ /* 0x000fe200087fe4ff */
[----:B------:R-:W-:-:S03]  /*2940*/  IMAD.SHL.U32 R12, R13, 0x4, RZ ;  /* 0x000000040d0c7824 */ /* 0x000fc600078e00ff */
        /* <DEDUP_REMOVED lines=28> */
.L_x_153:
[----:B------:R-:W-:Y:S05]  /*2b10*/  BSYNC.RECONVERGENT B2 ;  /* 0x0000000000027941 */ /* 0x000fea0003800200 */
.L_x_152:
[----:B------:R-:W0:Y:S02]  /*2b20*/  LDCU.64 UR10, c[0x0][0x388] ;  /* 0x00007100ff0a77ac */ /* 0x000e240008000a00 */
[----:B0-----:R-:W-:-:S04]  /*2b30*/  IADD3 R12, P0, PT, R12, UR10, RZ ;  /* 0x0000000a0c0c7c10 */ /* 0x001fc8000ff1e0ff */
[----:B------:R-:W-:-:S05]  /*2b40*/  IADD3.X R13, PT, PT, R13, UR11, RZ, P0, !PT ;  /* 0x0000000b0d0d7c10 */ /* 0x000fca00087fe4ff */
        /* <DEDUP_REMOVED lines=26> */
.L_x_155:
[----:B------:R-:W-:Y:S05]  /*2cf0*/  BSYNC.RECONVERGENT B2 ;  /* 0x0000000000027941 */ /* 0x000fea0003800200 */
.L_x_154:
        /* <DEDUP_REMOVED lines=26> */
.L_x_157:
[----:B------:R-:W-:Y:S05]  /*2ea0*/  BSYNC.RECONVERGENT B2 ;  /* 0x0000000000027941 */ /* 0x000fea0003800200 */
.L_x_156:
        /* <DEDUP_REMOVED lines=26> */
.L_x_159:
[----:B------:R-:W-:Y:S05]  /*3050*/  BSYNC.RECONVERGENT B2 ;  /* 0x0000000000027941 */ /* 0x000fea0003800200 */
.L_x_158:
[----:B------:R1:W-:Y:S01]  /*3060*/  STG.E desc[UR8][R12.64+0xc], R7 ;  /* 0x00000c070c007986 */ /* 0x0003e2000c101908 */
[----:B------:R-:W-:-:S04]  /*3070*/  UIADD3 UR4, UP0, UPT, UR4, 0x4, URZ ;  /* 0x0000000404047890 */ /* 0x000fc8000ff1e0ff */
[----:B------:R-:W-:-:S12]  /*3080*/  UIADD3.X UR5, UPT, UPT, URZ, UR5, URZ, UP0, !UPT ;  /* 0x00000005ff057290 */ /* 0x000fd800087fe4ff */
.L_x_151:
        /* <DEDUP_REMOVED lines=38> */
.L_x_162:
[----:B------:R-:W-:Y:S05]  /*32f0*/  BSYNC.RECONVERGENT B2 ;  /* 0x0000000000027941 */ /* 0x000fea0003800200 */
.L_x_161:
        /* <DEDUP_REMOVED lines=29> */
.L_x_164:
[----:B------:R-:W-:Y:S05]  /*34d0*/  BSYNC.RECONVERGENT B2 ;  /* 0x0000000000027941 */ /* 0x000fea0003800200 */
.L_x_163:
[----:B------:R2:W-:Y:S01]  /*34e0*/  STG.E desc[UR8][R12.64+0x4], R7 ;  /* 0x000004070c007986 */ /* 0x0005e2000c101908 */
[----:B------:R-:W-:-:S04]  /*34f0*/  UIADD3 UR4, UP0, UPT, UR4, 0x2, URZ ;  /* 0x0000000204047890 */ /* 0x000fc8000ff1e0ff */
[----:B------:R-:W-:-:S12]  /*3500*/  UIADD3.X UR5, UPT, UPT, URZ, UR5, URZ, UP0, !UPT ;  /* 0x00000005ff057290 */ /* 0x000fd800087fe4ff */
.L_x_160:
        /* <DEDUP_REMOVED lines=37> */
.L_x_166:
[----:B------:R-:W-:Y:S05]  /*3760*/  BSYNC.RECONVERGENT B2 ;  /* 0x0000000000027941 */ /* 0x000fea0003800200 */
.L_x_165:
[----:B------:R-:W0:Y:S02]  /*3770*/  LDCU.64 UR4, c[0x0][0x388] ;  /* 0x00007100ff0477ac */ /* 0x000e240008000a00 */
[----:B0-----:R-:W-:-:S04]  /*3780*/  IADD3 R2, P0, PT, R5, UR4, RZ ;  /* 0x0000000405027c10 */ /* 0x001fc8000ff1e0ff */
[----:B------:R-:W-:-:S05]  /*3790*/  IADD3.X R3, PT, PT, R8, UR5, RZ, P0, !PT ;  /* 0x0000000508037c10 */ /* 0x000fca00087fe4ff */
[----:B------:R-:W-:Y:S01]  /*37a0*/  STG.E desc[UR8][R2.64], R7 ;  /* 0x0000000702007986 */ /* 0x000fe2000c101908 */
[----:B------:R-:W-:Y:S05]  /*37b0*/  EXIT ;  /* 0x000000000000794d */ /* 0x000fea0003800000 */
        .weak           $__internal_2_$__cuda_sm3x_div_rn_noftz_f32_slowpath
        .type           $__internal_2_$__cuda_sm3x_div_rn_noftz_f32_slowpath,@function
        .size           $__internal_2_$__cuda_sm3x_div_rn_noftz_f32_slowpath,(.L_x_181 - $__internal_2_$__cuda_sm3x_div_rn_noftz_f32_slowpath)
$__internal_2_$__cuda_sm3x_div_rn_noftz_f32_slowpath:
        /* <DEDUP_REMOVED lines=30> */
[----:B------:R-:W-:Y:S01]  /*39a0*/  @P0 IMAD.MOV.U32 R7, RZ, RZ, RZ ;  /* 0x000000ffff070224 */ /* 0x000fe200078e00ff */
[----:B------:R-:W-:Y:S01]  /*39b0*/  @!P0 MOV R7, 0xffffffc0 ;  /* 0xffffffc000078802 */ /* 0x000fe20000000f00 */
[----:B------:R-:W-:Y:S01]  /*39c0*/  @!P0 FFMA R0, R0, 1.84467440737095516160e+19, RZ ;  /* 0x5f80000000008823 */ /* 0x000fe200000000ff */
[----:B------:R-:W-:Y:S02]  /*39d0*/  @!P1 FFMA R17, R3, 1.84467440737095516160e+19, RZ ;  /* 0x5f80000003119823 */ /* 0x000fe400000000ff */
[----:B------:R-:W-:-:S07]  /*39e0*/  @!P1 IADD3 R7, PT, PT, R7, 0x40, RZ ;  /* 0x0000004007079810 */ /* 0x000fce0007ffe0ff */
.L_x_168:
        /* <DEDUP_REMOVED lines=51> */
.L_x_175:
[----:B------:R-:W-:-:S04]  /*3d20*/  LOP3.LUT R0, R0, 0x80000000, RZ, 0xc0, !PT ;  /* 0x8000000000007812 */ /* 0x000fc800078ec0ff */
[----:B------:R-:W-:Y:S01]  /*3d30*/  LOP3.LUT R0, R0, 0x7f800000, RZ, 0xfc, !PT ;  /* 0x7f80000000007812 */ /* 0x000fe200078efcff */
[----:B------:R-:W-:Y:S06]  /*3d40*/  BRA `(.L_x_176) ;  /* 0x0000000000047947 */ /* 0x000fec0003800000 */
.L_x_174:
[----:B------:R-:W-:-:S07]  /*3d50*/  LEA R0, R7, R0, 0x17 ;  /* 0x0000000007007211 */ /* 0x000fce00078eb8ff */
.L_x_176:
[----:B------:R-:W-:Y:S05]  /*3d60*/  BSYNC.RECONVERGENT B1 ;  /* 0x0000000000017941 */ /* 0x000fea0003800200 */
.L_x_173:
[----:B------:R-:W-:Y:S05]  /*3d70*/  BRA `(.L_x_177) ;  /* 0x0000000000207947 */ /* 0x000fea0003800000 */
.L_x_172:
[----:B------:R-:W-:-:S04]  /*3d80*/  LOP3.LUT R0, R17, 0x80000000, R0, 0x48, !PT ;  /* 0x8000000011007812 */ /* 0x000fc800078e4800 */
[----:B------:R-:W-:Y:S01]  /*3d90*/  LOP3.LUT R0, R0, 0x7f800000, RZ, 0xfc, !PT ;  /* 0x7f80000000007812 */ /* 0x000fe200078efcff */
[----:B------:R-:W-:Y:S06]  /*3da0*/  BRA `(.L_x_177) ;  /* 0x0000000000147947 */ /* 0x000fec0003800000 */
.L_x_171:
[----:B------:R-:W-:Y:S01]  /*3db0*/  LOP3.LUT R0, R17, 0x80000000, R0, 0x48, !PT ;  /* 0x8000000011007812 */ /* 0x000fe200078e4800 */
[----:B------:R-:W-:Y:S06]  /*3dc0*/  BRA `(.L_x_177) ;  /* 0x00000000000c7947 */ /* 0x000fec0003800000 */
.L_x_170:
[----:B------:R-:W0:Y:S01]  /*3dd0*/  MUFU.RSQ R0, -QNAN ;  /* 0xffc0000000007908 */ /* 0x000e220000001400 */
[----:B------:R-:W-:Y:S05]  /*3de0*/  BRA `(.L_x_177) ;  /* 0x0000000000047947 */ /* 0x000fea0003800000 */
.L_x_169:
[----:B------:R-:W-:-:S07]  /*3df0*/  FADD.FTZ R0, R0, R3 ;  /* 0x0000000300007221 */ /* 0x000fce0000010000 */
.L_x_177:
[----:B------:R-:W-:Y:S05]  /*3e00*/  BSYNC.RECONVERGENT B0 ;  /* 0x0000000000007941 */ /* 0x000fea0003800200 */
.L_x_167:
[----:B------:R-:W-:Y:S01]  /*3e10*/  HFMA2 R7, -RZ, RZ, 0, 0 ;  /* 0x00000000ff077431 */ /* 0x000fe200000001ff */
[----:B------:R-:W-:-:S04]  /*3e20*/  MOV R6, R2 ;  /* 0x0000000200067202 */ /* 0x000fc80000000f00 */
[----:B0-----:R-:W-:Y:S05]  /*3e30*/  RET.REL.NODEC R6 `(_Z20naive_softmax_kernelPfS_mm) ;  /* 0xffffffc006707950 */ /* 0x001fea0003c3ffff */
.L_x_178:
        /* <DEDUP_REMOVED lines=12> */
.L_x_181:


//--------------------- .nv.shared._Z30block_reduction_softmax_kernelPfS_mm --------------------------
	.section	.nv.shared._Z30block_reduction_softmax_kernelPfS_mm,"aw",@nobits
	.sectionflags	@""
	.align	4
.nv.shared._Z30block_reduction_softmax_kernelPfS_mm:
	.zero		5120


//--------------------- .nv.shared.reserved.0     --------------------------
	.section	.nv.shared.reserved.0,"aw",@nobits
	.weak		__nv_reservedSMEM_offset_0_alias
	.size		__nv_reservedSMEM_offset_0_alias, 0, 64
	.other		__nv_reservedSMEM_offset_0_alias,@"STO_CUDA_RESERVED_SHARED STV_DEFAULT"
__nv_reservedSMEM_offset_0_alias:
	.zero		0
	.zero		64


//--------------------- .nv.constant0._Z30block_reduction_softmax_kernelPfS_mm --------------------------
	.section	.nv.constant0._Z30block_reduction_softmax_kernelPfS_mm,"a",@progbits
	.sectionflags	@""
	.align	4
.nv.constant0._Z30block_reduction_softmax_kernelPfS_mm:
	.zero		928


//--------------------- .nv.constant0._Z21online_softmax_kernelPfS_mm --------------------------
	.section	.nv.constant0._Z21online_softmax_kernelPfS_mm,"a",@progbits
	.sectionflags	@""
	.align	4
.nv.constant0._Z21online_softmax_kernelPfS_mm:
	.zero		928


//--------------------- .nv.constant0._Z20naive_softmax_kernelPfS_mm --------------------------
	.section	.nv.constant0._Z20naive_softmax_kernelPfS_mm,"a",@progbits
	.sectionflags	@""
	.align	4
.nv.constant0._Z20naive_softmax_kernelPfS_mm:
	.zero		928


//--------------------- SYMBOLS --------------------------

	.type		.nv.reservedSmem.offset0,@object
	.size		.nv.reservedSmem.offset0,0x4
	.type		.nv.reservedSmem.cap,@object
	.size		.nv.reservedSmem.cap,0x4
